// auto-generated by cutlass_sweep.gemm — config: {"arch": "sm_90", "cluster_m": 1, "cluster_n": 1, "dtype": "bf16", "dtype_b": "bf16", "layout": "nt", "stages": 6, "tile_k": 32, "tile_m": 128, "tile_n": 128}
#include "cutlass/cutlass.h"
#include "cutlass/gemm/collective/collective_builder.hpp"
#include "cutlass/gemm/device/gemm_universal_adapter.h"
#include "cutlass/gemm/kernel/gemm_universal.hpp"
#include "cutlass/epilogue/collective/collective_builder.hpp"

using ElemA = cutlass::bfloat16_t;
using ElemB = cutlass::bfloat16_t;
using ElemCD = cutlass::bfloat16_t;
using Acc  = float;
using TileShape    = cute::Shape<cute::_128, cute::_128, cute::_32>;
using ClusterShape = cute::Shape<cute::_1, cute::_1, cute::_1>;

using CollectiveEpilogue = typename cutlass::epilogue::collective::CollectiveBuilder<
    cutlass::arch::Sm90, cutlass::arch::OpClassTensorOp,
    TileShape, ClusterShape,
    cutlass::epilogue::collective::EpilogueTileAuto,
    Acc, Acc,
    ElemCD, cutlass::layout::RowMajor, 128 / cutlass::sizeof_bits<ElemCD>::value,
    ElemCD, cutlass::layout::RowMajor, 128 / cutlass::sizeof_bits<ElemCD>::value,
    cutlass::epilogue::collective::EpilogueScheduleAuto
  >::CollectiveOp;

using CollectiveMainloop = typename cutlass::gemm::collective::CollectiveBuilder<
    cutlass::arch::Sm90, cutlass::arch::OpClassTensorOp,
    ElemA, cutlass::layout::RowMajor, 128 / cutlass::sizeof_bits<ElemA>::value,
    ElemB, cutlass::layout::ColumnMajor, 128 / cutlass::sizeof_bits<ElemB>::value,
    Acc,
    TileShape, ClusterShape,
    cutlass::gemm::collective::StageCount<6>,
    cutlass::gemm::collective::KernelScheduleAuto
  >::CollectiveOp;

using GemmKernel = cutlass::gemm::kernel::GemmUniversal<
    cute::Shape<int,int,int,int>,
    CollectiveMainloop,
    CollectiveEpilogue
>;
using Gemm = cutlass::gemm::device::GemmUniversalAdapter<GemmKernel>;

// Force the device kernel symbol into the cubin without needing a host main.
auto* _anchor = &cutlass::device_kernel<GemmKernel>;


// ===== COMPILED SASS (sm_90a) =====

	.target	sm_90a

	.elftype	@"ET_EXEC"


//--------------------- .note.nv.tkinfo           --------------------------
	.section	.note.nv.tkinfo,"",@"SHT_NOTE"
	.sectionflags	@"SHF_NOTE_NV_TKINFO"
	.tkinfo
        /*0018*/ 	.word	0x00000002
        /*0030*/ 	.string	""
        /*0030*/ 	.string	"ptxas"
        /*0030*/ 	.string	"Cuda compilation tools, release 13.0, V13.0.88"
        /*0030*/ 	.string	"Build cuda_13.0.r13.0/compiler.36424714_0"
        /*0030*/ 	.string	"-arch sm_90a -m 64 "



//--------------------- .note.nv.cuinfo           --------------------------
	.section	.note.nv.cuinfo,"",@"SHT_NOTE"
	.sectionflags	@"SHF_NOTE_NV_CUINFO"
        /*0018*/ 	.short	0x0002
        /*001a*/ 	.short	0x005a
        /*001c*/ 	.short	0x0082
	.zero		2


//--------------------- .nv.info                  --------------------------
	.section	.nv.info,"",@"SHT_CUDA_INFO"
	.align	4


	//----- nvinfo : EIATTR_REGCOUNT
	.align		4
        /*0000*/ 	.byte	0x04, 0x2f
        /*0002*/ 	.short	(.L_15 - .L_14)
	.align		4
.L_14:
        /*0004*/ 	.word	index@(_ZN7cutlass13device_kernelINS_4gemm6kernel13GemmUniversalIN4cute5tupleIJiiiiEEENS1_10collective13CollectiveMmaINS1_34MainloopSm90TmaGmmaWarpSpecializedILi6ENS5_IJNS4_1CILi1EEESB_SB_EEENS1_35KernelTmaWarpSpecializedCooperativeEEENS5_IJNSA_ILi128EEESF_NSA_ILi32EEEEEENS_10bfloat16_tENS5_IJlSB_lEEESI_SJ_NS4_8TiledMMAINS4_8MMA_AtomIJNS4_4SM904GMMA28MMA_64x128x16_F32BF16BF16_SSILNSN_5MajorE0ELSP_0ELNSN_7ScaleInE1ELSQ_1EEEEEENS4_6LayoutINS5_IJNSA_ILi2EEESB_SB_EEENS5_IJSB_NSA_ILi0EEESW_EEEEENS5_IJNS4_10UnderscoreESZ_SZ_EEEEENS4_13SM90_TMA_LOADENS4_14ComposedLayoutINS4_7SwizzleILi2ELi4ELi3EEENS4_18smem_ptr_flag_bitsILi16EEENST_INS5_IJNSA_ILi8EEESG_EEENS5_IJSG_SB_EEEEEEEvNS4_8identityES12_S1C_vS1D_EENS_8epilogue10collective6detail29Sm90TmaWarpSpecializedAdapterINS1G_15DefaultEpilogueISI_SJ_SJ_NS1F_6thread17LinearCombinationISI_Li1EffLNS1K_9ScaleType4KindE0ELNS_15FloatRoundStyleE2ESI_EENS1_15EpilogueDefaultEEEEEvvEEEEvNT_6ParamsE)
        /*0008*/ 	.word	0x000000a8


	//----- nvinfo : EIATTR_FRAME_SIZE
	.align		4
.L_15:
        /*000c*/ 	.byte	0x04, 0x11
        /*000e*/ 	.short	(.L_17 - .L_16)
	.align		4
.L_16:
        /*0010*/ 	.word	index@(_ZN7cutlass13device_kernelINS_4gemm6kernel13GemmUniversalIN4cute5tupleIJiiiiEEENS1_10collective13CollectiveMmaINS1_34MainloopSm90TmaGmmaWarpSpecializedILi6ENS5_IJNS4_1CILi1EEESB_SB_EEENS1_35KernelTmaWarpSpecializedCooperativeEEENS5_IJNSA_ILi128EEESF_NSA_ILi32EEEEEENS_10bfloat16_tENS5_IJlSB_lEEESI_SJ_NS4_8TiledMMAINS4_8MMA_AtomIJNS4_4SM904GMMA28MMA_64x128x16_F32BF16BF16_SSILNSN_5MajorE0ELSP_0ELNSN_7ScaleInE1ELSQ_1EEEEEENS4_6LayoutINS5_IJNSA_ILi2EEESB_SB_EEENS5_IJSB_NSA_ILi0EEESW_EEEEENS5_IJNS4_10UnderscoreESZ_SZ_EEEEENS4_13SM90_TMA_LOADENS4_14ComposedLayoutINS4_7SwizzleILi2ELi4ELi3EEENS4_18smem_ptr_flag_bitsILi16EEENST_INS5_IJNSA_ILi8EEESG_EEENS5_IJSG_SB_EEEEEEEvNS4_8identityES12_S1C_vS1D_EENS_8epilogue10collective6detail29Sm90TmaWarpSpecializedAdapterINS1G_15DefaultEpilogueISI_SJ_SJ_NS1F_6thread17LinearCombinationISI_Li1EffLNS1K_9ScaleType4KindE0ELNS_15FloatRoundStyleE2ESI_EENS1_15EpilogueDefaultEEEEEvvEEEEvNT_6ParamsE)
        /*0014*/ 	.word	0x00000000


	//----- nvinfo : EIATTR_MIN_STACK_SIZE
	.align		4
.L_17:
        /*0018*/ 	.byte	0x04, 0x12
        /*001a*/ 	.short	(.L_19 - .L_18)
	.align		4
.L_18:
        /*001c*/ 	.word	index@(_ZN7cutlass13device_kernelINS_4gemm6kernel13GemmUniversalIN4cute5tupleIJiiiiEEENS1_10collective13CollectiveMmaINS1_34MainloopSm90TmaGmmaWarpSpecializedILi6ENS5_IJNS4_1CILi1EEESB_SB_EEENS1_35KernelTmaWarpSpecializedCooperativeEEENS5_IJNSA_ILi128EEESF_NSA_ILi32EEEEEENS_10bfloat16_tENS5_IJlSB_lEEESI_SJ_NS4_8TiledMMAINS4_8MMA_AtomIJNS4_4SM904GMMA28MMA_64x128x16_F32BF16BF16_SSILNSN_5MajorE0ELSP_0ELNSN_7ScaleInE1ELSQ_1EEEEEENS4_6LayoutINS5_IJNSA_ILi2EEESB_SB_EEENS5_IJSB_NSA_ILi0EEESW_EEEEENS5_IJNS4_10UnderscoreESZ_SZ_EEEEENS4_13SM90_TMA_LOADENS4_14ComposedLayoutINS4_7SwizzleILi2ELi4ELi3EEENS4_18smem_ptr_flag_bitsILi16EEENST_INS5_IJNSA_ILi8EEESG_EEENS5_IJSG_SB_EEEEEEEvNS4_8identityES12_S1C_vS1D_EENS_8epilogue10collective6detail29Sm90TmaWarpSpecializedAdapterINS1G_15DefaultEpilogueISI_SJ_SJ_NS1F_6thread17LinearCombinationISI_Li1EffLNS1K_9ScaleType4KindE0ELNS_15FloatRoundStyleE2ESI_EENS1_15EpilogueDefaultEEEEEvvEEEEvNT_6ParamsE)
        /*0020*/ 	.word	0x00000000
.L_19:


//--------------------- .nv.compat                --------------------------
	.section	.nv.compat,"",@"SHT_CUDA_COMPAT_INFO"
	.align	4
        /*0000*/ 	.byte	0x02, 0x09, 0x01, 0x00, 0x02, 0x02, 0x04, 0x00, 0x02, 0x05, 0x05, 0x00, 0x03, 0x07, 0x01, 0x01
        /*0010*/ 	.byte	0x02, 0x03, 0x01, 0x00, 0x02, 0x06, 0x01, 0x00, 0x04, 0x0b, 0x08, 0x00, 0x00, 0x00, 0x00, 0x00
        /*0020*/ 	.byte	0x00, 0x00, 0x00, 0x00


//--------------------- .nv.info._ZN7cutlass13device_kernelINS_4gemm6kernel13GemmUniversalIN4cute5tupleIJiiiiEEENS1_10collective13CollectiveMmaINS1_34MainloopSm90TmaGmmaWarpSpecializedILi6ENS5_IJNS4_1CILi1EEESB_SB_EEENS1_35KernelTmaWarpSpecializedCooperativeEEENS5_IJNSA_ILi128EEESF_NSA_ILi32EEEEEENS_10bfloat16_tENS5_IJlSB_lEEESI_SJ_NS4_8TiledMMAINS4_8MMA_AtomIJNS4_4SM904GMMA28MMA_64x128x16_F32BF16BF16_SSILNSN_5MajorE0ELSP_0ELNSN_7ScaleInE1ELSQ_1EEEEEENS4_6LayoutINS5_IJNSA_ILi2EEESB_SB_EEENS5_IJSB_NSA_ILi0EEESW_EEEEENS5_IJNS4_10UnderscoreESZ_SZ_EEEEENS4_13SM90_TMA_LOADENS4_14ComposedLayoutINS4_7SwizzleILi2ELi4ELi3EEENS4_18smem_ptr_flag_bitsILi16EEENST_INS5_IJNSA_ILi8EEESG_EEENS5_IJSG_SB_EEEEEEEvNS4_8identityES12_S1C_vS1D_EENS_8epilogue10collective6detail29Sm90TmaWarpSpecializedAdapterINS1G_15DefaultEpilogueISI_SJ_SJ_NS1F_6thread17LinearCombinationISI_Li1EffLNS1K_9ScaleType4KindE0ELNS_15FloatRoundStyleE2ESI_EENS1_15EpilogueDefaultEEEEEvvEEEEvNT_6ParamsE --------------------------
	.section	.nv.info._ZN7cutlass13device_kernelINS_4gemm6kernel13GemmUniversalIN4cute5tupleIJiiiiEEENS1_10collective13CollectiveMmaINS1_34MainloopSm90TmaGmmaWarpSpecializedILi6ENS5_IJNS4_1CILi1EEESB_SB_EEENS1_35KernelTmaWarpSpecializedCooperativeEEENS5_IJNSA_ILi128EEESF_NSA_ILi32EEEEEENS_10bfloat16_tENS5_IJlSB_lEEESI_SJ_NS4_8TiledMMAINS4_8MMA_AtomIJNS4_4SM904GMMA28MMA_64x128x16_F32BF16BF16_SSILNSN_5MajorE0ELSP_0ELNSN_7ScaleInE1ELSQ_1EEEEEENS4_6LayoutINS5_IJNSA_ILi2EEESB_SB_EEENS5_IJSB_NSA_ILi0EEESW_EEEEENS5_IJNS4_10UnderscoreESZ_SZ_EEEEENS4_13SM90_TMA_LOADENS4_14ComposedLayoutINS4_7SwizzleILi2ELi4ELi3EEENS4_18smem_ptr_flag_bitsILi16EEENST_INS5_IJNSA_ILi8EEESG_EEENS5_IJSG_SB_EEEEEEEvNS4_8identityES12_S1C_vS1D_EENS_8epilogue10collective6detail29Sm90TmaWarpSpecializedAdapterINS1G_15DefaultEpilogueISI_SJ_SJ_NS1F_6thread17LinearCombinationISI_Li1EffLNS1K_9ScaleType4KindE0ELNS_15FloatRoundStyleE2ESI_EENS1_15EpilogueDefaultEEEEEvvEEEEvNT_6ParamsE,"",@"SHT_CUDA_INFO"
	.sectionflags	@""
	.align	4


	//----- nvinfo : EIATTR_CUDA_API_VERSION
	.align		4
        /*0000*/ 	.byte	0x04, 0x37
        /*0002*/ 	.short	(.L_21 - .L_20)
.L_20:
        /*0004*/ 	.word	0x00000082


	//----- nvinfo : EIATTR_KPARAM_INFO
	.align		4
.L_21:
        /*0008*/ 	.byte	0x04, 0x17
        /*000a*/ 	.short	(.L_23 - .L_22)
.L_22:
        /*000c*/ 	.word	0x00000000
        /*0010*/ 	.short	0x0000
        /*0012*/ 	.short	0x0070
        /*0014*/ 	.byte	0x00, 0xf0, 0x01, 0x10


	//----- nvinfo : EIATTR_SPARSE_MMA_MASK
	.align		4
.L_23:
        /*0018*/ 	.byte	0x03, 0x50
        /*001a*/ 	.short	0x0000


	//----- nvinfo : EIATTR_MAXREG_COUNT
	.align		4
        /*001c*/ 	.byte	0x03, 0x1b
        /*001e*/ 	.short	0x00a8


	//----- nvinfo : EIATTR_NUM_BARRIERS
	.align		4
        /*0020*/ 	.byte	0x02, 0x4c
        /*0022*/ 	.byte	0x01
	.zero		1


	//----- nvinfo : EIATTR_EXTERNS
	.align		4
        /*0024*/ 	.byte	0x04, 0x0f
        /*0026*/ 	.short	(.L_25 - .L_24)


	//   ....[0]....
	.align		4
.L_24:
        /*0028*/ 	.word	index@(__assertfail)


	//----- nvinfo : EIATTR_MERCURY_ISA_VERSION
	.align		4
.L_25:
        /*002c*/ 	.byte	0x03, 0x5f
        /*002e*/ 	.short	0x0101


	//----- nvinfo : EIATTR_INT_WARP_WIDE_INSTR_OFFSETS
	.align		4
        /*0030*/ 	.byte	0x04, 0x31
        /*0032*/ 	.short	(.L_27 - .L_26)


	//   ....[0]....
.L_26:
        /*0034*/ 	.word	0x000003f0


	//   ....[1]....
        /*0038*/ 	.word	0x00000420


	//   ....[2]....
        /*003c*/ 	.word	0x00000500


	//----- nvinfo : EIATTR_COOP_GROUP_MASK_REGIDS
	.align		4
.L_27:
        /*0040*/ 	.byte	0x04, 0x29
        /*0042*/ 	.short	(.L_29 - .L_28)


	//   ....[0]....
.L_28:
        /*0044*/ 	.word	0xffffffff


	//   ....[1]....
        /*0048*/ 	.word	0xffffffff


	//   ....[2]....
        /*004c*/ 	.word	0xffffffff


	//   ....[3]....
        /*0050*/ 	.word	0xffffffff


	//   ....[4]....
        /*0054*/ 	.word	0xffffffff


	//----- nvinfo : EIATTR_COOP_GROUP_INSTR_OFFSETS
	.align		4
.L_29:
        /*0058*/ 	.byte	0x04, 0x28
        /*005a*/ 	.short	(.L_31 - .L_30)


	//   ....[0]....
.L_30:
        /*005c*/ 	.word	0x00000060


	//   ....[1]....
        /*0060*/ 	.word	0x00000070


	//   ....[2]....
        /*0064*/ 	.word	0x00000130


	//   ....[3]....
        /*0068*/ 	.word	0x00000300


	//   ....[4]....
        /*006c*/ 	.word	0x00000fb0


	//----- nvinfo : EIATTR_REG_RECONFIG
	.align		4
.L_31:
        /*0070*/ 	.byte	0x01, 0x54
	.zero		2


	//----- nvinfo : EIATTR_SYSCALL_OFFSETS
	.align		4
        /*0074*/ 	.byte	0x04, 0x46
        /*0076*/ 	.short	(.L_33 - .L_32)


	//   ....[0]....
.L_32:
        /*0078*/ 	.word	0x00001170


	//----- nvinfo : EIATTR_MBARRIER_INSTR_OFFSETS
	.align		4
.L_33:
        /*007c*/ 	.byte	0x04, 0x39
        /*007e*/ 	.short	(.L_35 - .L_34)


	//   ....[0]....
.L_34:
        /*0080*/ 	.word	0x00000230
        /*0084*/ 	.word	0x000000ff
        /*0088*/ 	.word	0x00000000
        /*008c*/ 	.short	0x0100
        /*008e*/ 	.byte	0x08
	.zero		1


	//   ....[1]....
        /*0090*/ 	.word	0x00000240
        /*0094*/ 	.word	0x000000ff
        /*0098*/ 	.word	0x00000030
        /*009c*/ 	.short	0x0100
        /*009e*/ 	.byte	0x08
	.zero		1


	//   ....[2]....
        /*00a0*/ 	.word	0x00000250
        /*00a4*/ 	.word	0x000000ff
        /*00a8*/ 	.word	0x00000008
        /*00ac*/ 	.short	0x0100
        /*00ae*/ 	.byte	0x08
	.zero		1


	//   ....[3]....
        /*00b0*/ 	.word	0x00000260
        /*00b4*/ 	.word	0x000000ff
        /*00b8*/ 	.word	0x00000038
        /*00bc*/ 	.short	0x0100
        /*00be*/ 	.byte	0x08
	.zero		1


	//   ....[4]....
        /*00c0*/ 	.word	0x00000270
        /*00c4*/ 	.word	0x000000ff
        /*00c8*/ 	.word	0x00000010
        /*00cc*/ 	.short	0x0100
        /*00ce*/ 	.byte	0x08
	.zero		1


	//   ....[5]....
        /*00d0*/ 	.word	0x00000280
        /*00d4*/ 	.word	0x000000ff
        /*00d8*/ 	.word	0x00000040
        /*00dc*/ 	.short	0x0100
        /*00de*/ 	.byte	0x08
	.zero		1


	//   ....[6]....
        /*00e0*/ 	.word	0x00000290
        /*00e4*/ 	.word	0x000000ff
        /*00e8*/ 	.word	0x00000018
        /*00ec*/ 	.short	0x0100
        /*00ee*/ 	.byte	0x08
	.zero		1


	//   ....[7]....
        /*00f0*/ 	.word	0x000002a0
        /*00f4*/ 	.word	0x000000ff
        /*00f8*/ 	.word	0x00000048
        /*00fc*/ 	.short	0x0100
        /*00fe*/ 	.byte	0x08
	.zero		1


	//   ....[8]....
        /*0100*/ 	.word	0x000002b0
        /*0104*/ 	.word	0x000000ff
        /*0108*/ 	.word	0x00000020
        /*010c*/ 	.short	0x0100
        /*010e*/ 	.byte	0x08
	.zero		1


	//   ....[9]....
        /*0110*/ 	.word	0x000002c0
        /*0114*/ 	.word	0x000000ff
        /*0118*/ 	.word	0x00000050
        /*011c*/ 	.short	0x0100
        /*011e*/ 	.byte	0x08
	.zero		1


	//   ....[10]....
        /*0120*/ 	.word	0x000002d0
        /*0124*/ 	.word	0x000000ff
        /*0128*/ 	.word	0x00000028
        /*012c*/ 	.short	0x0100
        /*012e*/ 	.byte	0x08
	.zero		1


	//   ....[11]....
        /*0130*/ 	.word	0x000002e0
        /*0134*/ 	.word	0x000000ff
        /*0138*/ 	.word	0x00000058
        /*013c*/ 	.short	0x0100
        /*013e*/ 	.byte	0x08
	.zero		1


	//   ....[12]....
        /*0140*/ 	.word	0x00000570
        /*0144*/ 	.word	0x000000ff
        /*0148*/ 	.word	0x00000070
        /*014c*/ 	.short	0x0100
        /*014e*/ 	.byte	0x06
	.zero		1


	//   ....[13]....
        /*0150*/ 	.word	0x000005d0
        /*0154*/ 	.word	0x000000ff
        /*0158*/ 	.word	0x00000078
        /*015c*/ 	.short	0x0100
        /*015e*/ 	.byte	0x06
	.zero		1


	//   ....[14]....
        /*0160*/ 	.word	0x000011f0
        /*0164*/ 	.word	0x00000003
        /*0168*/ 	.word	0x00000000
        /*016c*/ 	.short	0x010a
        /*016e*/ 	.byte	0x3f
	.zero		1


	//   ....[15]....
        /*0170*/ 	.word	0x00001230
        /*0174*/ 	.word	0x00000003
        /*0178*/ 	.word	0x00000000
        /*017c*/ 	.short	0x010a
        /*017e*/ 	.byte	0x3f
	.zero		1


	//   ....[16]....
        /*0180*/ 	.word	0x000014d0
        /*0184*/ 	.word	0x000000ff
        /*0188*/ 	.word	0x00000000
        /*018c*/ 	.short	0x010a
        /*018e*/ 	.byte	0x04
	.zero		1


	//   ....[17]....
        /*0190*/ 	.word	0x00001510
        /*0194*/ 	.word	0x000000ff
        /*0198*/ 	.word	0x00000000
        /*019c*/ 	.short	0x010a
        /*019e*/ 	.byte	0x04
	.zero		1


	//   ....[18]....
        /*01a0*/ 	.word	0x00001670
        /*01a4*/ 	.word	0x000000ff
        /*01a8*/ 	.word	0x00000000
        /*01ac*/ 	.short	0x0101
        /*01ae*/ 	.byte	0x04
	.zero		1


	//   ....[19]....
        /*01b0*/ 	.word	0x00001870
        /*01b4*/ 	.word	0x000000ff
        /*01b8*/ 	.word	0x00000000
        /*01bc*/ 	.short	0x0101
        /*01be*/ 	.byte	0x06
	.zero		1


	//   ....[20]....
        /*01c0*/ 	.word	0x00006c00
        /*01c4*/ 	.word	0x0000000e
        /*01c8*/ 	.word	0x00000030
        /*01cc*/ 	.short	0x010a
        /*01ce*/ 	.byte	0x3f
	.zero		1


	//   ....[21]....
        /*01d0*/ 	.word	0x00006f60
        /*01d4*/ 	.word	0x00000006
        /*01d8*/ 	.word	0x00000078
        /*01dc*/ 	.short	0x0101
        /*01de*/ 	.byte	0x3f
	.zero		1


	//   ....[22]....
        /*01e0*/ 	.word	0x00007690
        /*01e4*/ 	.word	0x00000007
        /*01e8*/ 	.word	0x00000000
        /*01ec*/ 	.short	0x010a
        /*01ee*/ 	.byte	0x3f
	.zero		1


	//   ....[23]....
        /*01f0*/ 	.word	0x00007710
        /*01f4*/ 	.word	0x00000009
        /*01f8*/ 	.word	0x00000000
        /*01fc*/ 	.short	0x010a
        /*01fe*/ 	.byte	0x3f
	.zero		1


	//   ....[24]....
        /*0200*/ 	.word	0x000077a0
        /*0204*/ 	.word	0x00000006
        /*0208*/ 	.word	0x00000000
        /*020c*/ 	.short	0x010a
        /*020e*/ 	.byte	0x3f
	.zero		1


	//   ....[25]....
        /*0210*/ 	.word	0x00007830
        /*0214*/ 	.word	0x00000009
        /*0218*/ 	.word	0x00000000
        /*021c*/ 	.short	0x010a
        /*021e*/ 	.byte	0x3f
	.zero		1


	//   ....[26]....
        /*0220*/ 	.word	0x000078c0
        /*0224*/ 	.word	0x00000006
        /*0228*/ 	.word	0x00000000
        /*022c*/ 	.short	0x010a
        /*022e*/ 	.byte	0x3f
	.zero		1


	//   ....[27]....
        /*0230*/ 	.word	0x00007950
        /*0234*/ 	.word	0x00000003
        /*0238*/ 	.word	0x00000000
        /*023c*/ 	.short	0x010a
        /*023e*/ 	.byte	0x3f
	.zero		1


	//   ....[28]....
        /*0240*/ 	.word	0x000079b0
        /*0244*/ 	.word	0x00000003
        /*0248*/ 	.word	0x00000000
        /*024c*/ 	.short	0x010a
        /*024e*/ 	.byte	0x3f
	.zero		1


	//   ....[29]....
        /*0250*/ 	.word	0x00007a10
        /*0254*/ 	.word	0x00000004
        /*0258*/ 	.word	0x00000000
        /*025c*/ 	.short	0x010a
        /*025e*/ 	.byte	0x3f
	.zero		1


	//   ....[30]....
        /*0260*/ 	.word	0x00007ae0
        /*0264*/ 	.word	0x0000000e
        /*0268*/ 	.word	0x00000030
        /*026c*/ 	.short	0x010a
        /*026e*/ 	.byte	0x3f
	.zero		1


	//   ....[31]....
        /*0270*/ 	.word	0x00007bb0
        /*0274*/ 	.word	0x00000007
        /*0278*/ 	.word	0x00000000
        /*027c*/ 	.short	0x010a
        /*027e*/ 	.byte	0x3f
	.zero		1


	//   ....[32]....
        /*0280*/ 	.word	0x00007c00
        /*0284*/ 	.word	0x00000009
        /*0288*/ 	.word	0x00000000
        /*028c*/ 	.short	0x010a
        /*028e*/ 	.byte	0x3f
	.zero		1


	//   ....[33]....
        /*0290*/ 	.word	0x00007c50
        /*0294*/ 	.word	0x00000006
        /*0298*/ 	.word	0x00000000
        /*029c*/ 	.short	0x010a
        /*029e*/ 	.byte	0x3f
	.zero		1


	//   ....[34]....
        /*02a0*/ 	.word	0x00007ca0
        /*02a4*/ 	.word	0x00000009
        /*02a8*/ 	.word	0x00000000
        /*02ac*/ 	.short	0x010a
        /*02ae*/ 	.byte	0x3f
	.zero		1


	//   ....[35]....
        /*02b0*/ 	.word	0x00007cf0
        /*02b4*/ 	.word	0x00000006
        /*02b8*/ 	.word	0x00000000
        /*02bc*/ 	.short	0x010a
        /*02be*/ 	.byte	0x3f
	.zero		1


	//----- nvinfo : EIATTR_NUM_MBARRIERS
	.align		4
.L_35:
        /*02c0*/ 	.byte	0x03, 0x38
        /*02c2*/ 	.short	0x000e


	//----- nvinfo : EIATTR_EXIT_INSTR_OFFSETS
	.align		4
        /*02c4*/ 	.byte	0x04, 0x1c
        /*02c6*/ 	.short	(.L_37 - .L_36)


	//   ....[0]....
.L_36:
        /*02c8*/ 	.word	0x00000620


	//   ....[1]....
        /*02cc*/ 	.word	0x00000ee0


	//   ....[2]....
        /*02d0*/ 	.word	0x00006270


	//   ....[3]....
        /*02d4*/ 	.word	0x000068a0


	//   ....[4]....
        /*02d8*/ 	.word	0x000079a0


	//----- nvinfo : EIATTR_MAX_THREADS
	.align		4
.L_37:
        /*02dc*/ 	.byte	0x04, 0x05
        /*02de*/ 	.short	(.L_39 - .L_38)
.L_38:
        /*02e0*/ 	.word	0x00000180
        /*02e4*/ 	.word	0x00000001
        /*02e8*/ 	.word	0x00000001


	//----- nvinfo : EIATTR_CRS_STACK_SIZE
	.align		4
.L_39:
        /*02ec*/ 	.byte	0x04, 0x1e
        /*02ee*/ 	.short	(.L_41 - .L_40)
.L_40:
        /*02f0*/ 	.word	0x00000000


	//----- nvinfo : EIATTR_CBANK_PARAM_SIZE
	.align		4
.L_41:
        /*02f4*/ 	.byte	0x03, 0x19
        /*02f6*/ 	.short	0x0470


	//----- nvinfo : EIATTR_PARAM_CBANK
	.align		4
        /*02f8*/ 	.byte	0x04, 0x0a
        /*02fa*/ 	.short	(.L_43 - .L_42)
	.align		4
.L_42:
        /*02fc*/ 	.word	index@(.nv.constant0._ZN7cutlass13device_kernelINS_4gemm6kernel13GemmUniversalIN4cute5tupleIJiiiiEEENS1_10collective13CollectiveMmaINS1_34MainloopSm90TmaGmmaWarpSpecializedILi6ENS5_IJNS4_1CILi1EEESB_SB_EEENS1_35KernelTmaWarpSpecializedCooperativeEEENS5_IJNSA_ILi128EEESF_NSA_ILi32EEEEEENS_10bfloat16_tENS5_IJlSB_lEEESI_SJ_NS4_8TiledMMAINS4_8MMA_AtomIJNS4_4SM904GMMA28MMA_64x128x16_F32BF16BF16_SSILNSN_5MajorE0ELSP_0ELNSN_7ScaleInE1ELSQ_1EEEEEENS4_6LayoutINS5_IJNSA_ILi2EEESB_SB_EEENS5_IJSB_NSA_ILi0EEESW_EEEEENS5_IJNS4_10UnderscoreESZ_SZ_EEEEENS4_13SM90_TMA_LOADENS4_14ComposedLayoutINS4_7SwizzleILi2ELi4ELi3EEENS4_18smem_ptr_flag_bitsILi16EEENST_INS5_IJNSA_ILi8EEESG_EEENS5_IJSG_SB_EEEEEEEvNS4_8identityES12_S1C_vS1D_EENS_8epilogue10collective6detail29Sm90TmaWarpSpecializedAdapterINS1G_15DefaultEpilogueISI_SJ_SJ_NS1F_6thread17LinearCombinationISI_Li1EffLNS1K_9ScaleType4KindE0ELNS_15FloatRoundStyleE2ESI_EENS1_15EpilogueDefaultEEEEEvvEEEEvNT_6ParamsE)
        /*0300*/ 	.short	0x0210
        /*0302*/ 	.short	0x0470


	//----- nvinfo : EIATTR_SW_WAR
	.align		4
.L_43:
        /*0304*/ 	.byte	0x04, 0x36
        /*0306*/ 	.short	(.L_45 - .L_44)
.L_44:
        /*0308*/ 	.word	0x00000008
.L_45:


//--------------------- .nv.callgraph             --------------------------
	.section	.nv.callgraph,"",@"SHT_CUDA_CALLGRAPH"
	.align	4
	.sectionentsize	8
	.align		4
        /*0000*/ 	.word	0x00000000
	.align		4
        /*0004*/ 	.word	0xffffffff
	.align		4
        /*0008*/ 	.word	index@(_ZN7cutlass13device_kernelINS_4gemm6kernel13GemmUniversalIN4cute5tupleIJiiiiEEENS1_10collective13CollectiveMmaINS1_34MainloopSm90TmaGmmaWarpSpecializedILi6ENS5_IJNS4_1CILi1EEESB_SB_EEENS1_35KernelTmaWarpSpecializedCooperativeEEENS5_IJNSA_ILi128EEESF_NSA_ILi32EEEEEENS_10bfloat16_tENS5_IJlSB_lEEESI_SJ_NS4_8TiledMMAINS4_8MMA_AtomIJNS4_4SM904GMMA28MMA_64x128x16_F32BF16BF16_SSILNSN_5MajorE0ELSP_0ELNSN_7ScaleInE1ELSQ_1EEEEEENS4_6LayoutINS5_IJNSA_ILi2EEESB_SB_EEENS5_IJSB_NSA_ILi0EEESW_EEEEENS5_IJNS4_10UnderscoreESZ_SZ_EEEEENS4_13SM90_TMA_LOADENS4_14ComposedLayoutINS4_7SwizzleILi2ELi4ELi3EEENS4_18smem_ptr_flag_bitsILi16EEENST_INS5_IJNSA_ILi8EEESG_EEENS5_IJSG_SB_EEEEEEEvNS4_8identityES12_S1C_vS1D_EENS_8epilogue10collective6detail29Sm90TmaWarpSpecializedAdapterINS1G_15DefaultEpilogueISI_SJ_SJ_NS1F_6thread17LinearCombinationISI_Li1EffLNS1K_9ScaleType4KindE0ELNS_15FloatRoundStyleE2ESI_EENS1_15EpilogueDefaultEEEEEvvEEEEvNT_6ParamsE)
	.align		4
        /*000c*/ 	.word	index@(__assertfail)
	.align		4
        /*0010*/ 	.word	0x00000000
	.align		4
        /*0014*/ 	.word	0xfffffffe
	.align		4
        /*0018*/ 	.word	0x00000000
	.align		4
        /*001c*/ 	.word	0xfffffffd
	.align		4
        /*0020*/ 	.word	0x00000000
	.align		4
        /*0024*/ 	.word	0xfffffffc


//--------------------- .nv.constant4             --------------------------
	.section	.nv.constant4,"a",@progbits
	.align	8
	.align		8
.nv.constant4:
        /*0000*/ 	.dword	__assertfail
	.align		8
        /*0008*/ 	.dword	__unnamed_1
	.align		8
        /*0010*/ 	.dword	_ZN40_INTERNAL_6e3d6fbf_4_k_cu_c2f17104_215974cuda3std3__45__cpo5beginE
	.align		8
        /*0018*/ 	.dword	_ZN40_INTERNAL_6e3d6fbf_4_k_cu_c2f17104_215974cuda3std3__45__cpo3endE
	.align		8
        /*0020*/ 	.dword	_ZN40_INTERNAL_6e3d6fbf_4_k_cu_c2f17104_215974cuda3std3__45__cpo6cbeginE
	.align		8
        /*0028*/ 	.dword	_ZN40_INTERNAL_6e3d6fbf_4_k_cu_c2f17104_215974cuda3std3__45__cpo4cendE
	.align		8
        /*0030*/ 	.dword	_ZN40_INTERNAL_6e3d6fbf_4_k_cu_c2f17104_215974cuda3std3__442_GLOBAL__N__6e3d6fbf_4_k_cu_c2f17104_215976ignoreE
	.align		8
        /*0038*/ 	.dword	_ZN40_INTERNAL_6e3d6fbf_4_k_cu_c2f17104_215974cuda3std3__419piecewise_constructE
	.align		8
        /*0040*/ 	.dword	_ZN40_INTERNAL_6e3d6fbf_4_k_cu_c2f17104_215974cuda3std3__48in_placeE
	.align		8
        /*0048*/ 	.dword	_ZN40_INTERNAL_6e3d6fbf_4_k_cu_c2f17104_215974cuda3std6ranges3__45__cpo4swapE
	.align		8
        /*0050*/ 	.dword	_ZN40_INTERNAL_6e3d6fbf_4_k_cu_c2f17104_215974cuda3std6ranges3__45__cpo9iter_moveE
	.align		8
        /*0058*/ 	.dword	_ZN40_INTERNAL_6e3d6fbf_4_k_cu_c2f17104_215974cute7productE
	.align		8
        /*0060*/ 	.dword	_ZN40_INTERNAL_6e3d6fbf_4_k_cu_c2f17104_215974cute1_E
	.align		8
        /*0068*/ 	.dword	$str$22
	.align		8
        /*0070*/ 	.dword	$str$23


//--------------------- .text._ZN7cutlass13device_kernelINS_4gemm6kernel13GemmUniversalIN4cute5tupleIJiiiiEEENS1_10collective13CollectiveMmaINS1_34MainloopSm90TmaGmmaWarpSpecializedILi6ENS5_IJNS4_1CILi1EEESB_SB_EEENS1_35KernelTmaWarpSpecializedCooperativeEEENS5_IJNSA_ILi128EEESF_NSA_ILi32EEEEEENS_10bfloat16_tENS5_IJlSB_lEEESI_SJ_NS4_8TiledMMAINS4_8MMA_AtomIJNS4_4SM904GMMA28MMA_64x128x16_F32BF16BF16_SSILNSN_5MajorE0ELSP_0ELNSN_7ScaleInE1ELSQ_1EEEEEENS4_6LayoutINS5_IJNSA_ILi2EEESB_SB_EEENS5_IJSB_NSA_ILi0EEESW_EEEEENS5_IJNS4_10UnderscoreESZ_SZ_EEEEENS4_13SM90_TMA_LOADENS4_14ComposedLayoutINS4_7SwizzleILi2ELi4ELi3EEENS4_18smem_ptr_flag_bitsILi16EEENST_INS5_IJNSA_ILi8EEESG_EEENS5_IJSG_SB_EEEEEEEvNS4_8identityES12_S1C_vS1D_EENS_8epilogue10collective6detail29Sm90TmaWarpSpecializedAdapterINS1G_15DefaultEpilogueISI_SJ_SJ_NS1F_6thread17LinearCombinationISI_Li1EffLNS1K_9ScaleType4KindE0ELNS_15FloatRoundStyleE2ESI_EENS1_15EpilogueDefaultEEEEEvvEEEEvNT_6ParamsE --------------------------
	.section	.text._ZN7cutlass13device_kernelINS_4gemm6kernel13GemmUniversalIN4cute5tupleIJiiiiEEENS1_10collective13CollectiveMmaINS1_34MainloopSm90TmaGmmaWarpSpecializedILi6ENS5_IJNS4_1CILi1EEESB_SB_EEENS1_35KernelTmaWarpSpecializedCooperativeEEENS5_IJNSA_ILi128EEESF_NSA_ILi32EEEEEENS_10bfloat16_tENS5_IJlSB_lEEESI_SJ_NS4_8TiledMMAINS4_8MMA_AtomIJNS4_4SM904GMMA28MMA_64x128x16_F32BF16BF16_SSILNSN_5MajorE0ELSP_0ELNSN_7ScaleInE1ELSQ_1EEEEEENS4_6LayoutINS5_IJNSA_ILi2EEESB_SB_EEENS5_IJSB_NSA_ILi0EEESW_EEEEENS5_IJNS4_10UnderscoreESZ_SZ_EEEEENS4_13SM90_TMA_LOADENS4_14ComposedLayoutINS4_7SwizzleILi2ELi4ELi3EEENS4_18smem_ptr_flag_bitsILi16EEENST_INS5_IJNSA_ILi8EEESG_EEENS5_IJSG_SB_EEEEEEEvNS4_8identityES12_S1C_vS1D_EENS_8epilogue10collective6detail29Sm90TmaWarpSpecializedAdapterINS1G_15DefaultEpilogueISI_SJ_SJ_NS1F_6thread17LinearCombinationISI_Li1EffLNS1K_9ScaleType4KindE0ELNS_15FloatRoundStyleE2ESI_EENS1_15EpilogueDefaultEEEEEvvEEEEvNT_6ParamsE,"ax",@progbits
	.align	128
.text._ZN7cutlass13device_kernelINS_4gemm6kernel13GemmUniversalIN4cute5tupleIJiiiiEEENS1_10collective13CollectiveMmaINS1_34MainloopSm90TmaGmmaWarpSpecializedILi6ENS5_IJNS4_1CILi1EEESB_SB_EEENS1_35KernelTmaWarpSpecializedCooperativeEEENS5_IJNSA_ILi128EEESF_NSA_ILi32EEEEEENS_10bfloat16_tENS5_IJlSB_lEEESI_SJ_NS4_8TiledMMAINS4_8MMA_AtomIJNS4_4SM904GMMA28MMA_64x128x16_F32BF16BF16_SSILNSN_5MajorE0ELSP_0ELNSN_7ScaleInE1ELSQ_1EEEEEENS4_6LayoutINS5_IJNSA_ILi2EEESB_SB_EEENS5_IJSB_NSA_ILi0EEESW_EEEEENS5_IJNS4_10UnderscoreESZ_SZ_EEEEENS4_13SM90_TMA_LOADENS4_14ComposedLayoutINS4_7SwizzleILi2ELi4ELi3EEENS4_18smem_ptr_flag_bitsILi16EEENST_INS5_IJNSA_ILi8EEESG_EEENS5_IJSG_SB_EEEEEEEvNS4_8identityES12_S1C_vS1D_EENS_8epilogue10collective6detail29Sm90TmaWarpSpecializedAdapterINS1G_15DefaultEpilogueISI_SJ_SJ_NS1F_6thread17LinearCombinationISI_Li1EffLNS1K_9ScaleType4KindE0ELNS_15FloatRoundStyleE2ESI_EENS1_15EpilogueDefaultEEEEEvvEEEEvNT_6ParamsE:
        .type           _ZN7cutlass13device_kernelINS_4gemm6kernel13GemmUniversalIN4cute5tupleIJiiiiEEENS1_10collective13CollectiveMmaINS1_34MainloopSm90TmaGmmaWarpSpecializedILi6ENS5_IJNS4_1CILi1EEESB_SB_EEENS1_35KernelTmaWarpSpecializedCooperativeEEENS5_IJNSA_ILi128EEESF_NSA_ILi32EEEEEENS_10bfloat16_tENS5_IJlSB_lEEESI_SJ_NS4_8TiledMMAINS4_8MMA_AtomIJNS4_4SM904GMMA28MMA_64x128x16_F32BF16BF16_SSILNSN_5MajorE0ELSP_0ELNSN_7ScaleInE1ELSQ_1EEEEEENS4_6LayoutINS5_IJNSA_ILi2EEESB_SB_EEENS5_IJSB_NSA_ILi0EEESW_EEEEENS5_IJNS4_10UnderscoreESZ_SZ_EEEEENS4_13SM90_TMA_LOADENS4_14ComposedLayoutINS4_7SwizzleILi2ELi4ELi3EEENS4_18smem_ptr_flag_bitsILi16EEENST_INS5_IJNSA_ILi8EEESG_EEENS5_IJSG_SB_EEEEEEEvNS4_8identityES12_S1C_vS1D_EENS_8epilogue10collective6detail29Sm90TmaWarpSpecializedAdapterINS1G_15DefaultEpilogueISI_SJ_SJ_NS1F_6thread17LinearCombinationISI_Li1EffLNS1K_9ScaleType4KindE0ELNS_15FloatRoundStyleE2ESI_EENS1_15EpilogueDefaultEEEEEvvEEEEvNT_6ParamsE,@function
        .size           _ZN7cutlass13device_kernelINS_4gemm6kernel13GemmUniversalIN4cute5tupleIJiiiiEEENS1_10collective13CollectiveMmaINS1_34MainloopSm90TmaGmmaWarpSpecializedILi6ENS5_IJNS4_1CILi1EEESB_SB_EEENS1_35KernelTmaWarpSpecializedCooperativeEEENS5_IJNSA_ILi128EEESF_NSA_ILi32EEEEEENS_10bfloat16_tENS5_IJlSB_lEEESI_SJ_NS4_8TiledMMAINS4_8MMA_AtomIJNS4_4SM904GMMA28MMA_64x128x16_F32BF16BF16_SSILNSN_5MajorE0ELSP_0ELNSN_7ScaleInE1ELSQ_1EEEEEENS4_6LayoutINS5_IJNSA_ILi2EEESB_SB_EEENS5_IJSB_NSA_ILi0EEESW_EEEEENS5_IJNS4_10UnderscoreESZ_SZ_EEEEENS4_13SM90_TMA_LOADENS4_14ComposedLayoutINS4_7SwizzleILi2ELi4ELi3EEENS4_18smem_ptr_flag_bitsILi16EEENST_INS5_IJNSA_ILi8EEESG_EEENS5_IJSG_SB_EEEEEEEvNS4_8identityES12_S1C_vS1D_EENS_8epilogue10collective6detail29Sm90TmaWarpSpecializedAdapterINS1G_15DefaultEpilogueISI_SJ_SJ_NS1F_6thread17LinearCombinationISI_Li1EffLNS1K_9ScaleType4KindE0ELNS_15FloatRoundStyleE2ESI_EENS1_15EpilogueDefaultEEEEEvvEEEEvNT_6ParamsE,(.L_x_198 - _ZN7cutlass13device_kernelINS_4gemm6kernel13GemmUniversalIN4cute5tupleIJiiiiEEENS1_10collective13CollectiveMmaINS1_34MainloopSm90TmaGmmaWarpSpecializedILi6ENS5_IJNS4_1CILi1EEESB_SB_EEENS1_35KernelTmaWarpSpecializedCooperativeEEENS5_IJNSA_ILi128EEESF_NSA_ILi32EEEEEENS_10bfloat16_tENS5_IJlSB_lEEESI_SJ_NS4_8TiledMMAINS4_8MMA_AtomIJNS4_4SM904GMMA28MMA_64x128x16_F32BF16BF16_SSILNSN_5MajorE0ELSP_0ELNSN_7ScaleInE1ELSQ_1EEEEEENS4_6LayoutINS5_IJNSA_ILi2EEESB_SB_EEENS5_IJSB_NSA_ILi0EEESW_EEEEENS5_IJNS4_10UnderscoreESZ_SZ_EEEEENS4_13SM90_TMA_LOADENS4_14ComposedLayoutINS4_7SwizzleILi2ELi4ELi3EEENS4_18smem_ptr_flag_bitsILi16EEENST_INS5_IJNSA_ILi8EEESG_EEENS5_IJSG_SB_EEEEEEEvNS4_8identityES12_S1C_vS1D_EENS_8epilogue10collective6detail29Sm90TmaWarpSpecializedAdapterINS1G_15DefaultEpilogueISI_SJ_SJ_NS1F_6thread17LinearCombinationISI_Li1EffLNS1K_9ScaleType4KindE0ELNS_15FloatRoundStyleE2ESI_EENS1_15EpilogueDefaultEEEEEvvEEEEvNT_6ParamsE)
        .other          _ZN7cutlass13device_kernelINS_4gemm6kernel13GemmUniversalIN4cute5tupleIJiiiiEEENS1_10collective13CollectiveMmaINS1_34MainloopSm90TmaGmmaWarpSpecializedILi6ENS5_IJNS4_1CILi1EEESB_SB_EEENS1_35KernelTmaWarpSpecializedCooperativeEEENS5_IJNSA_ILi128EEESF_NSA_ILi32EEEEEENS_10bfloat16_tENS5_IJlSB_lEEESI_SJ_NS4_8TiledMMAINS4_8MMA_AtomIJNS4_4SM904GMMA28MMA_64x128x16_F32BF16BF16_SSILNSN_5MajorE0ELSP_0ELNSN_7ScaleInE1ELSQ_1EEEEEENS4_6LayoutINS5_IJNSA_ILi2EEESB_SB_EEENS5_IJSB_NSA_ILi0EEESW_EEEEENS5_IJNS4_10UnderscoreESZ_SZ_EEEEENS4_13SM90_TMA_LOADENS4_14ComposedLayoutINS4_7SwizzleILi2ELi4ELi3EEENS4_18smem_ptr_flag_bitsILi16EEENST_INS5_IJNSA_ILi8EEESG_EEENS5_IJSG_SB_EEEEEEEvNS4_8identityES12_S1C_vS1D_EENS_8epilogue10collective6detail29Sm90TmaWarpSpecializedAdapterINS1G_15DefaultEpilogueISI_SJ_SJ_NS1F_6thread17LinearCombinationISI_Li1EffLNS1K_9ScaleType4KindE0ELNS_15FloatRoundStyleE2ESI_EENS1_15EpilogueDefaultEEEEEvvEEEEvNT_6ParamsE,@"STO_CUDA_ENTRY STV_DEFAULT"
_ZN7cutlass13device_kernelINS_4gemm6kernel13GemmUniversalIN4cute5tupleIJiiiiEEENS1_10collective13CollectiveMmaINS1_34MainloopSm90TmaGmmaWarpSpecializedILi6ENS5_IJNS4_1CILi1EEESB_SB_EEENS1_35KernelTmaWarpSpecializedCooperativeEEENS5_IJNSA_ILi128EEESF_NSA_ILi32EEEEEENS_10bfloat16_tENS5_IJlSB_lEEESI_SJ_NS4_8TiledMMAINS4_8MMA_AtomIJNS4_4SM904GMMA28MMA_64x128x16_F32BF16BF16_SSILNSN_5MajorE0ELSP_0ELNSN_7ScaleInE1ELSQ_1EEEEEENS4_6LayoutINS5_IJNSA_ILi2EEESB_SB_EEENS5_IJSB_NSA_ILi0EEESW_EEEEENS5_IJNS4_10UnderscoreESZ_SZ_EEEEENS4_13SM90_TMA_LOADENS4_14ComposedLayoutINS4_7SwizzleILi2ELi4ELi3EEENS4_18smem_ptr_flag_bitsILi16EEENST_INS5_IJNSA_ILi8EEESG_EEENS5_IJSG_SB_EEEEEEEvNS4_8identityES12_S1C_vS1D_EENS_8epilogue10collective6detail29Sm90TmaWarpSpecializedAdapterINS1G_15DefaultEpilogueISI_SJ_SJ_NS1F_6thread17LinearCombinationISI_Li1EffLNS1K_9ScaleType4KindE0ELNS_15FloatRoundStyleE2ESI_EENS1_15EpilogueDefaultEEEEEvvEEEEvNT_6ParamsE:
[----:B------:R-:W0:Y:S01]  /*0000*/  LDC R1, c[0x0][0x28] ;  /* 0x00000a00ff017b82 */ /* 0x000e220000000800 */
[----:B------:R-:W1:Y:S01]  /*0010*/  S2R R18, SR_TID.X ;  /* 0x0000000000127919 */ /* 0x000e620000002100 */
[----:B------:R-:W-:Y:S01]  /*0020*/  ELECT P0, URZ, PT ;  /* 0x00000000003f782f */ /* 0x000fe20003800000 */
[----:B------:R-:W-:Y:S01]  /*0030*/  BSSY B0, `(.L_x_0) ;  /* 0x000000f000007945 */ /* 0x000fe20003800000 */
[--C-:B-1----:R-:W-:Y:S02]  /*0040*/  SHF.R.U32.HI R0, RZ, 0x5, R18.reuse ;  /* 0x00000005ff007819 */ /* 0x102fe40000011612 */
[----:B------:R-:W-:-:S03]  /*0050*/  SHF.R.U32.HI R22, RZ, 0x7, R18 ;  /* 0x00000007ff167819 */ /* 0x000fc60000011612 */
[----:B------:R-:W1:Y:S04]  /*0060*/  SHFL.IDX PT, R5, R0, RZ, 0x1f ;  /* 0x00001fff00057589 */ /* 0x000e6800000e0000 */
[----:B------:R2:W3:Y:S01]  /*0070*/  SHFL.IDX PT, R8, R22, RZ, 0x1f ;  /* 0x00001fff16087589 */ /* 0x0004e200000e0000 */
[----:B-1----:R-:W-:-:S13]  /*0080*/  ISETP.NE.OR P0, PT, R5, RZ, !P0 ;  /* 0x000000ff0500720c */ /* 0x002fda0004705670 */
[----:B0-23--:R-:W-:Y:S05]  /*0090*/  @P0 BRA `(.L_x_1) ;  /* 0x0000000000200947 */ /* 0x00dfea0003800000 */
[----:B------:R-:W-:Y:S02]  /*00a0*/  ULDC.64 UR4, c[0x0][0x198] ;  /* 0x0000660000047ab9 */ /* 0x000fe40000000a00 */
[----:B------:R-:W-:Y:S02]  /*00b0*/  UIADD3 UR6, UP0, UR4, 0xf0, URZ ;  /* 0x000000f004067890 */ /* 0x000fe4000ff1e03f */
[----:B------:R-:W-:Y:S02]  /*00c0*/  UIADD3 UR4, UP1, UR4, 0x1f0, URZ ;  /* 0x000001f004047890 */ /* 0x000fe4000ff3e03f */
[----:B------:R-:W-:Y:S02]  /*00d0*/  UIADD3.X UR7, URZ, UR5, URZ, UP0, !UPT ;  /* 0x000000053f077290 */ /* 0x000fe400087fe43f */
[----:B------:R-:W-:-:S07]  /*00e0*/  UIADD3.X UR5, URZ, UR5, URZ, UP1, !UPT ;  /* 0x000000053f057290 */ /* 0x000fce0008ffe43f */
[----:B------:R0:W-:Y:S02]  /*00f0*/  UTMACCTL.PF [UR6] ;  /* 0x00000000060079b9 */ /* 0x0001e40008040000 */
[----:B------:R0:W-:Y:S02]  /*0100*/  UTMACCTL.PF [UR4] ;  /* 0x00000000040079b9 */ /* 0x0001e40008040000 */
[----:B0-----:R-:W-:Y:S01]  /*0110*/  NOP ;  /* 0x0000000000007918 */ /* 0x001fe20000000000 */
.L_x_1:
[----:B------:R-:W-:Y:S05]  /*0120*/  BSYNC B0 ;  /* 0x0000000000007941 */ /* 0x000fea0003800000 */
.L_x_0:
[----:B------:R-:W0:Y:S02]  /*0130*/  SHFL.IDX PT, R2, R0, RZ, 0x1f ;  /* 0x00001fff00027589 */ /* 0x000e2400000e0000 */
[----:B0-----:R-:W-:-:S13]  /*0140*/  ISETP.NE.AND P0, PT, R2, RZ, PT ;  /* 0x000000ff0200720c */ /* 0x001fda0003f05270 */
[----:B------:R-:W-:Y:S05]  /*0150*/  @P0 BRA `(.L_x_2) ;  /* 0x0000000000680947 */ /* 0x000fea0003800000 */
[----:B------:R-:W0:Y:S01]  /*0160*/  S2UR UR8, SR_CgaCtaId ;  /* 0x00000000000879c3 */ /* 0x000e220000008800 */
[----:B------:R-:W-:Y:S01]  /*0170*/  UMOV UR4, 0x400 ;  /* 0x0000040000047882 */ /* 0x000fe20000000000 */
[----:B------:R-:W-:Y:S01]  /*0180*/  UMOV UR5, 0x1 ;  /* 0x0000000100057882 */ /* 0x000fe20000000000 */
[----:B------:R-:W-:Y:S01]  /*0190*/  UMOV UR6, 0x100 ;  /* 0x0000010000067882 */ /* 0x000fe20000000000 */
[----:B------:R-:W-:Y:S01]  /*01a0*/  ELECT P0, URZ, PT ;  /* 0x00000000003f782f */ /* 0x000fe20003800000 */
[----:B------:R-:W-:-:S04]  /*01b0*/  UIADD3 UR6, -UR6, 0x100000, URZ ;  /* 0x0010000006067890 */ /* 0x000fc8000fffe13f */
[----:B------:R-:W-:Y:S02]  /*01c0*/  USHF.L.U32 UR7, UR6, 0xb, URZ ;  /* 0x0000000b06077899 */ /* 0x000fe4000800063f */
[----:B------:R-:W-:Y:S02]  /*01d0*/  USHF.L.U32 UR6, UR6, 0x1, URZ ;  /* 0x0000000106067899 */ /* 0x000fe4000800063f */
[----:B0-----:R-:W-:Y:S02]  /*01e0*/  ULEA UR8, UR8, UR4, 0x18 ;  /* 0x0000000408087291 */ /* 0x001fe4000f8ec03f */
[----:B------:R-:W-:-:S04]  /*01f0*/  UIADD3 UR4, -UR5, 0x100000, URZ ;  /* 0x0010000005047890 */ /* 0x000fc8000fffe13f */
[----:B------:R-:W-:Y:S02]  /*0200*/  USHF.L.U32 UR5, UR4, 0xb, URZ ;  /* 0x0000000b04057899 */ /* 0x000fe4000800063f */
[----:B------:R-:W-:Y:S01]  /*0210*/  USHF.L.U32 UR4, UR4, 0x1, URZ ;  /* 0x0000000104047899 */ /* 0x000fe2000800063f */
[----:B------:R-:W0:Y:S11]  /*0220*/  FENCE.VIEW.ASYNC.S ;  /* 0x00000000000073c6 */ /* 0x000e360000000000 */
[----:B0-----:R0:W1:Y:S01]  /*0230*/  SYNCS.EXCH.64 URZ, [UR8], UR4 ;  /* 0x00000004083f75b2 */ /* 0x0010620008000100 */
[----:B------:R0:W2:Y:S01]  /*0240*/  SYNCS.EXCH.64 URZ, [UR8+0x30], UR6 ;  /* 0x00003006083f75b2 */ /* 0x0000a20008000100 */
[----:B------:R0:W3:Y:S01]  /*0250*/  SYNCS.EXCH.64 URZ, [UR8+0x8], UR4 ;  /* 0x00000804083f75b2 */ /* 0x0000e20008000100 */
[----:B------:R0:W4:Y:S01]  /*0260*/  SYNCS.EXCH.64 URZ, [UR8+0x38], UR6 ;  /* 0x00003806083f75b2 */ /* 0x0001220008000100 */
[----:B------:R0:W0:Y:S01]  /*0270*/  SYNCS.EXCH.64 URZ, [UR8+0x10], UR4 ;  /* 0x00001004083f75b2 */ /* 0x0000220008000100 */
[----:B------:R0:W0:Y:S01]  /*0280*/  SYNCS.EXCH.64 URZ, [UR8+0x40], UR6 ;  /* 0x00004006083f75b2 */ /* 0x0000220008000100 */
[----:B------:R0:W0:Y:S01]  /*0290*/  SYNCS.EXCH.64 URZ, [UR8+0x18], UR4 ;  /* 0x00001804083f75b2 */ /* 0x0000220008000100 */
[----:B------:R0:W0:Y:S01]  /*02a0*/  SYNCS.EXCH.64 URZ, [UR8+0x48], UR6 ;  /* 0x00004806083f75b2 */ /* 0x0000220008000100 */
[----:B------:R0:W0:Y:S01]  /*02b0*/  SYNCS.EXCH.64 URZ, [UR8+0x20], UR4 ;  /* 0x00002004083f75b2 */ /* 0x0000220008000100 */
[----:B------:R0:W0:Y:S01]  /*02c0*/  SYNCS.EXCH.64 URZ, [UR8+0x50], UR6 ;  /* 0x00005006083f75b2 */ /* 0x0000220008000100 */
[----:B------:R0:W0:Y:S01]  /*02d0*/  SYNCS.EXCH.64 URZ, [UR8+0x28], UR4 ;  /* 0x00002804083f75b2 */ /* 0x0000220008000100 */
[----:B------:R0:W0:Y:S01]  /*02e0*/  SYNCS.EXCH.64 URZ, [UR8+0x58], UR6 ;  /* 0x00005806083f75b2 */ /* 0x0000220008000100 */
[----:B------:R-:W-:Y:S01]  /*02f0*/  NOP ;  /* 0x0000000000007918 */ /* 0x000fe20000000000 */
.L_x_2:
[----:B------:R-:W5:Y:S01]  /*0300*/  SHFL.IDX PT, R0, R0, RZ, 0x1f ;  /* 0x00001fff00007589 */ /* 0x000f6200000e0000 */
[----:B------:R-:W-:Y:S01]  /*0310*/  ELECT P0, URZ, PT ;  /* 0x00000000003f782f */ /* 0x000fe20003800000 */
[----:B------:R-:W1:Y:S01]  /*0320*/  LDC R2, c[0x0][0x65c] ;  /* 0x00019700ff027b82 */ /* 0x000e620000000800 */
[----:B------:R-:W-:Y:S01]  /*0330*/  SHF.R.S32.HI R6, RZ, 0x1f, R5 ;  /* 0x0000001fff067819 */ /* 0x000fe20000011405 */
[----:B------:R-:W2:Y:S01]  /*0340*/  S2R R3, SR_CTAID.Y ;  /* 0x0000000000037919 */ /* 0x000ea20000002600 */
[----:B0-----:R-:W-:Y:S01]  /*0350*/  UMOV UR4, 0x20 ;  /* 0x0000002000047882 */ /* 0x001fe20000000000 */
[----:B------:R-:W-:Y:S01]  /*0360*/  ISETP.NE.AND P2, PT, R8, RZ, PT ;  /* 0x000000ff0800720c */ /* 0x000fe20003f45270 */
[----:B------:R-:W-:Y:S01]  /*0370*/  NOP ;  /* 0x0000000000007918 */ /* 0x000fe20000000000 */
[----:B------:R-:W0:Y:S01]  /*0380*/  S2R R4, SR_CTAID.X ;  /* 0x0000000000047919 */ /* 0x000e220000002500 */
[----:B------:R-:W-:Y:S01]  /*0390*/  LEA.HI R6, R6, R5, RZ, 0x2 ;  /* 0x0000000506067211 */ /* 0x000fe200078f10ff */
[----:B------:R-:W-:Y:S01]  /*03a0*/  NOP ;  /* 0x0000000000007918 */ /* 0x000fe20000000000 */
[----:B-----5:R-:W-:-:S02]  /*03b0*/  ISETP.NE.OR P0, PT, R0, RZ, !P0 ;  /* 0x000000ff0000720c */ /* 0x020fc40004705670 */
[----:B-1----:R-:W-:-:S04]  /*03c0*/  ISETP.NE.AND P3, PT, R2, 0x1, PT ;  /* 0x000000010200780c */ /* 0x002fc80003f65270 */
[----:B------:R-:W-:Y:S02]  /*03d0*/  P2R R0, PR, RZ, 0x8 ;  /* 0x00000008ff007803 */ /* 0x000fe40000000000 */
[----:B------:R-:W-:-:S05]  /*03e0*/  LOP3.LUT R0, R6, 0xfffffffc, RZ, 0xc0, !PT ;  /* 0xfffffffc06007812 */ /* 0x000fca00078ec0ff */
[----:B------:R-:W-:Y:S01]  /*03f0*/  VOTEU.ALL UP0, P0 ;  /* 0x00000000003f7886 */ /* 0x000fe20000000000 */
[----:B------:R-:W-:Y:S01]  /*0400*/  IMAD.IADD R0, R5, 0x1, -R0 ;  /* 0x0000000105007824 */ /* 0x000fe200078e0a00 */
[----:B------:R-:W0:Y:S01]  /*0410*/  @P3 LDC R17, c[0x0][0x10] ;  /* 0x00000400ff113b82 */ /* 0x000e220000000800 */
[----:B------:R-:W-:Y:S01]  /*0420*/  VOTEU.ALL UP1, P0 ;  /* 0x00000000003f7886 */ /* 0x000fe20000020000 */
[----:B--2---:R-:W-:Y:S01]  /*0430*/  @P3 IMAD.MOV.U32 R6, RZ, RZ, R3 ;  /* 0x000000ffff063224 */ /* 0x004fe200078e0003 */
[----:B------:R-:W-:Y:S01]  /*0440*/  @!UP0 UMOV UR6, 0x400 ;  /* 0x0000040000068882 */ /* 0x000fe20000000000 */
[----:B------:R-:W-:-:S04]  /*0450*/  @!UP0 UIADD3 UR4, -UR4, 0x100000, URZ ;  /* 0x0010000004048890 */ /* 0x000fc8000fffe13f */
[----:B------:R-:W-:Y:S02]  /*0460*/  @!UP0 USHF.L.U32 UR5, UR4, 0xb, URZ ;  /* 0x0000000b04058899 */ /* 0x000fe4000800063f */
[----:B------:R-:W-:Y:S01]  /*0470*/  @!UP0 USHF.L.U32 UR4, UR4, 0x1, URZ ;  /* 0x0000000104048899 */ /* 0x000fe2000800063f */
[----:B------:R-:W-:Y:S02]  /*0480*/  @P3 IMAD.MOV.U32 R7, RZ, RZ, RZ ;  /* 0x000000ffff073224 */ /* 0x000fe400078e00ff */
[----:B------:R-:W-:Y:S01]  /*0490*/  IMAD.MOV.U32 R5, RZ, RZ, RZ ;  /* 0x000000ffff057224 */ /* 0x000fe200078e00ff */
[----:B------:R-:W1:Y:S01]  /*04a0*/  @!UP0 S2UR UR7, SR_CgaCtaId ;  /* 0x00000000000789c3 */ /* 0x000e620000008800 */
[----:B------:R-:W-:-:S07]  /*04b0*/  @P3 IMAD.MOV.U32 R11, RZ, RZ, RZ ;  /* 0x000000ffff0b3224 */ /* 0x000fce00078e00ff */
[----:B------:R-:W2:Y:S01]  /*04c0*/  @!P3 LDC R9, c[0x0][0xc] ;  /* 0x00000300ff09bb82 */ /* 0x000ea20000000800 */
[----:B0-----:R-:W-:-:S04]  /*04d0*/  @P3 IMAD.WIDE.U32 R16, R4, R17, R6 ;  /* 0x0000001104103225 */ /* 0x001fc800078e0006 */
[----:B------:R-:W-:Y:S01]  /*04e0*/  @P3 IMAD.IADD R17, R17, 0x1, R11 ;  /* 0x0000000111113824 */ /* 0x000fe200078e020b */
[----:B-1----:R-:W-:Y:S01]  /*04f0*/  @!UP0 ULEA UR6, UR7, UR6, 0x18 ;  /* 0x0000000607068291 */ /* 0x002fe2000f8ec03f */
[----:B------:R-:W-:Y:S01]  /*0500*/  VOTEU.ALL UP0, P0 ;  /* 0x00000000003f7886 */ /* 0x000fe20000000000 */
[----:B------:R-:W-:-:S04]  /*0510*/  ISETP.NE.AND P0, PT, R0, 0x3, PT ;  /* 0x000000030000780c */ /* 0x000fc80003f05270 */
[----:B------:R-:W-:Y:S01]  /*0520*/  ISETP.EQ.OR P0, PT, R0, RZ, !P0 ;  /* 0x000000ff0000720c */ /* 0x000fe20004702670 */
[----:B--2---:R-:W-:-:S03]  /*0530*/  @!P3 IMAD.WIDE.U32 R6, R9, R3, R4 ;  /* 0x000000030906b225 */ /* 0x004fc600078e0004 */
[C---:B------:R-:W-:Y:S01]  /*0540*/  ISETP.EQ.AND P0, PT, R8.reuse, RZ, P0 ;  /* 0x000000ff0800720c */ /* 0x040fe20000702270 */
[----:B------:R-:W-:Y:S01]  /*0550*/  VIADD R8, R8, 0xffffffff ;  /* 0xffffffff08087836 */ /* 0x000fe20000000000 */
[----:B------:R-:W0:Y:S02]  /*0560*/  FENCE.VIEW.ASYNC.S ;  /* 0x00000000000073c6 */ /* 0x000e240000000000 */
[----:B0-----:R0:W3:Y:S01]  /*0570*/  @!UP0 SYNCS.EXCH.64 URZ, [UR6+0x70], UR4 ;  /* 0x00007004063f85b2 */ /* 0x0010e20008000100 */
[----:B------:R-:W-:Y:S01]  /*0580*/  @!P3 IMAD.MOV.U32 R16, RZ, RZ, R6 ;  /* 0x000000ffff10b224 */ /* 0x000fe200078e0006 */
[----:B------:R-:W-:Y:S01]  /*0590*/  SEL R19, RZ, 0x1, !P0 ;  /* 0x00000001ff137807 */ /* 0x000fe20004000000 */
[----:B------:R-:W-:Y:S01]  /*05a0*/  @!P3 IMAD.MOV.U32 R17, RZ, RZ, R7 ;  /* 0x000000ffff11b224 */ /* 0x000fe200078e0007 */
[----:B------:R-:W-:-:S04]  /*05b0*/  ISETP.GE.U32.AND P1, PT, R8, 0x2, PT ;  /* 0x000000020800780c */ /* 0x000fc80003f26070 */
[----:B------:R-:W-:Y:S01]  /*05c0*/  SEL R19, R19, 0x2, P1 ;  /* 0x0000000213137807 */ /* 0x000fe20000800000 */
[----:B------:R0:W3:Y:S01]  /*05d0*/  @!UP1 SYNCS.EXCH.64 URZ, [UR6+0x78], UR4 ;  /* 0x00007804063f95b2 */ /* 0x0000e20008000100 */
[----:B------:R-:W-:Y:S01]  /*05e0*/  NOP ;  /* 0x0000000000007918 */ /* 0x000fe20000000000 */
[----:B---34-:R-:W-:Y:S06]  /*05f0*/  BAR.SYNC.DEFER_BLOCKING 0x0 ;  /* 0x0000000000007b1d */ /* 0x018fec0000010000 */
[----:B------:R-:W-:Y:S05]  /*0600*/  @!P2 BRA `(.L_x_3) ;  /* 0x0000005c001ca947 */ /* 0x000fea0003800000 */
[----:B------:R-:W-:-:S13]  /*0610*/  ISETP.GT.U32.AND P0, PT, R8, 0x1, PT ;  /* 0x000000010800780c */ /* 0x000fda0003f04070 */
[----:B0-----:R-:W-:Y:S05]  /*0620*/  @P0 EXIT ;  /* 0x000000000000094d */ /* 0x001fea0003800000 */
[----:B------:R-:W-:Y:S01]  /*0630*/  ULDC.64 UR4, c[0x0][0x650] ;  /* 0x0001940000047ab9 */ /* 0x000fe20000000a00 */
[----:B------:R-:W-:Y:S01]  /*0640*/  PRMT R0, RZ, 0x7610, R0 ;  /* 0x00007610ff007816 */ /* 0x000fe20000000000 */
[----:B------:R-:W-:Y:S01]  /*0650*/  IMAD.MOV.U32 R91, RZ, RZ, -0x1 ;  /* 0xffffffffff5b7424 */ /* 0x000fe200078e00ff */
[----:B------:R-:W-:Y:S01]  /*0660*/  ISETP.GE.U32.AND P0, PT, R16, UR4, PT ;  /* 0x0000000410007c0c */ /* 0x000fe2000bf06070 */
[----:B------:R-:W-:Y:S02]  /*0670*/  IMAD.MOV.U32 R92, RZ, RZ, -0x1 ;  /* 0xffffffffff5c7424 */ /* 0x000fe400078e00ff */
[----:B------:R-:W-:Y:S01]  /*0680*/  IMAD.MOV.U32 R89, RZ, RZ, -0x1 ;  /* 0xffffffffff597424 */ /* 0x000fe200078e00ff */
[----:B------:R-:W-:-:S13]  /*0690*/  ISETP.GE.U32.AND.EX P0, PT, R17, UR5, PT, P0 ;  /* 0x0000000511007c0c */ /* 0x000fda000bf06100 */
[----:B------:R-:W-:Y:S05]  /*06a0*/  @P0 BRA `(.L_x_4) ;  /* 0x0000000400540947 */ /* 0x000fea0003800000 */
[----:B------:R-:W0:Y:S01]  /*06b0*/  LDC.64 R14, c[0x0][0x628] ;  /* 0x00018a00ff0e7b82 */ /* 0x000e220000000a00 */
[----:B------:R-:W-:Y:S02]  /*06c0*/  IMAD.MOV.U32 R6, RZ, RZ, R16 ;  /* 0x000000ffff067224 */ /* 0x000fe400078e0010 */
[----:B------:R-:W-:-:S05]  /*06d0*/  IMAD.MOV.U32 R7, RZ, RZ, R17 ;  /* 0x000000ffff077224 */ /* 0x000fca00078e0011 */
[----:B------:R-:W1:Y:S08]  /*06e0*/  LDC R0, c[0x0][0x630] ;  /* 0x00018c00ff007b82 */ /* 0x000e700000000800 */
[----:B------:R-:W2:Y:S01]  /*06f0*/  LDC.64 R20, c[0x0][0x620] ;  /* 0x00018800ff147b82 */ /* 0x000ea20000000a00 */
[----:B0-----:R-:W-:-:S04]  /*0700*/  ISETP.NE.U32.AND P0, PT, R14, RZ, PT ;  /* 0x000000ff0e00720c */ /* 0x001fc80003f05070 */
[----:B------:R-:W-:-:S13]  /*0710*/  ISETP.NE.AND.EX P0, PT, R15, RZ, PT, P0 ;  /* 0x000000ff0f00720c */ /* 0x000fda0003f05300 */
[----:B-12---:R-:W-:Y:S05]  /*0720*/  @!P0 BRA `(.L_x_5) ;  /* 0x0000000000288947 */ /* 0x006fea0003800000 */
[----:B------:R-:W0:Y:S02]  /*0730*/  LDC R11, c[0x0][0x634] ;  /* 0x00018d00ff0b7b82 */ /* 0x000e240000000800 */
[----:B0-----:R-:W-:-:S05]  /*0740*/  IADD3 R11, P0, R16, R11, RZ ;  /* 0x0000000b100b7210 */ /* 0x001fca0007f1e0ff */
[----:B------:R-:W-:-:S04]  /*0750*/  IMAD.X R13, RZ, RZ, R17, P0 ;  /* 0x000000ffff0d7224 */ /* 0x000fc800000e0611 */
[----:B------:R-:W-:-:S04]  /*0760*/  IMAD.WIDE.U32 R6, R13, R14, RZ ;  /* 0x0000000e0d067225 */ /* 0x000fc800078e00ff */
[----:B------:R-:W-:-:S04]  /*0770*/  IMAD.WIDE.U32 R8, P0, R11, R15, R6 ;  /* 0x0000000f0b087225 */ /* 0x000fc80007800006 */
[----:B------:R-:W-:-:S04]  /*0780*/  IMAD.WIDE.U32 R6, R11, R14, RZ ;  /* 0x0000000e0b067225 */ /* 0x000fc800078e00ff */
[----:B------:R-:W-:Y:S01]  /*0790*/  IMAD.X R11, RZ, RZ, RZ, P0 ;  /* 0x000000ffff0b7224 */ /* 0x000fe200000e06ff */
[----:B------:R-:W-:Y:S01]  /*07a0*/  IADD3 RZ, P0, R7, R8, RZ ;  /* 0x0000000807ff7210 */ /* 0x000fe20007f1e0ff */
[----:B------:R-:W-:-:S04]  /*07b0*/  IMAD.MOV.U32 R10, RZ, RZ, R9 ;  /* 0x000000ffff0a7224 */ /* 0x000fc800078e0009 */
[----:B------:R-:W-:-:S08]  /*07c0*/  IMAD.WIDE.U32.X R6, R13, R15, R10, P0 ;  /* 0x0000000f0d067225 */ /* 0x000fd000000e040a */
.L_x_5:
[-CC-:B------:R-:W-:Y:S01]  /*07d0*/  SHF.R.U64 R89, R6, R0.reuse, R7.reuse ;  /* 0x0000000006597219 */ /* 0x180fe20000001207 */
[----:B------:R-:W0:Y:S01]  /*07e0*/  LDC R10, c[0x0][0x618] ;  /* 0x00018600ff0a7b82 */ /* 0x000e220000000800 */
[----:B------:R-:W-:Y:S01]  /*07f0*/  SHF.R.U32.HI R5, RZ, R0, R7 ;  /* 0x00000000ff057219 */ /* 0x000fe20000011607 */
[----:B------:R-:W-:Y:S01]  /*0800*/  ULDC UR4, c[0x0][0x150] ;  /* 0x0000540000047ab9 */ /* 0x000fe20000000800 */
[----:B------:R-:W-:Y:S02]  /*0810*/  IADD3 R9, P0, RZ, -R89, RZ ;  /* 0x80000059ff097210 */ /* 0x000fe40007f1e0ff */
[----:B------:R-:W-:-:S03]  /*0820*/  I2FP.F32.U32 R0, R4 ;  /* 0x0000000400007245 */ /* 0x000fc60000201000 */
[----:B------:R-:W1:Y:S01]  /*0830*/  LDC.64 R28, c[0x0][0x640] ;  /* 0x00019000ff1c7b82 */ /* 0x000e620000000a00 */
[----:B------:R-:W-:Y:S02]  /*0840*/  IMAD.X R11, RZ, RZ, ~R5, P0 ;  /* 0x000000ffff0b7224 */ /* 0x000fe400000e0e05 */
[----:B------:R-:W-:Y:S01]  /*0850*/  FMUL R0, R0, UR4 ;  /* 0x0000000400007c20 */ /* 0x000fe20008400000 */
[----:B------:R-:W-:Y:S01]  /*0860*/  IMAD.WIDE.U32 R6, R9, R20, R16 ;  /* 0x0000001409067225 */ /* 0x000fe200078e0010 */
[----:B------:R-:W-:-:S03]  /*0870*/  ULDC UR4, c[0x0][0x154] ;  /* 0x0000550000047ab9 */ /* 0x000fc60000000800 */
[----:B------:R-:W-:Y:S01]  /*0880*/  IMAD R8, R11, R20, RZ ;  /* 0x000000140b087224 */ /* 0x000fe200078e02ff */
[----:B------:R-:W2:Y:S01]  /*0890*/  LDC R5, c[0x0][0x144] ;  /* 0x00005100ff057b82 */ /* 0x000ea20000000800 */
[----:B------:R-:W3:Y:S02]  /*08a0*/  F2I.U32.TRUNC.NTZ R0, R0 ;  /* 0x0000000000007305 */ /* 0x000ee4000020f000 */
[----:B------:R-:W-:-:S04]  /*08b0*/  IMAD R9, R9, R21, R8 ;  /* 0x0000001509097224 */ /* 0x000fc800078e0208 */
[----:B------:R-:W-:Y:S01]  /*08c0*/  IMAD.IADD R7, R7, 0x1, R9 ;  /* 0x0000000107077824 */ /* 0x000fe200078e0209 */
[----:B------:R-:W4:Y:S01]  /*08d0*/  LDC R12, c[0x0][0x608] ;  /* 0x00018200ff0c7b82 */ /* 0x000f220000000800 */
[----:B------:R-:W-:-:S03]  /*08e0*/  IMAD.MOV.U32 R9, RZ, RZ, -0x1 ;  /* 0xffffffffff097424 */ /* 0x000fc600078e00ff */
[-CC-:B0-----:R-:W-:Y:S02]  /*08f0*/  SHF.R.U64 R20, R6, R10.reuse, R7.reuse ;  /* 0x0000000a06147219 */ /* 0x181fe40000001207 */
[----:B------:R-:W-:Y:S02]  /*0900*/  I2FP.F32.U32 R6, R3 ;  /* 0x0000000300067245 */ /* 0x000fe40000201000 */
[----:B------:R-:W0:Y:S01]  /*0910*/  LDC R26, c[0x0][0x658] ;  /* 0x00019600ff1a7b82 */ /* 0x000e220000000800 */
[----:B-1----:R-:W-:Y:S01]  /*0920*/  ISETP.NE.U32.AND P0, PT, R28, RZ, PT ;  /* 0x000000ff1c00720c */ /* 0x002fe20003f05070 */
[----:B---3--:R-:W-:Y:S01]  /*0930*/  IMAD.MOV R8, RZ, RZ, -R0 ;  /* 0x000000ffff087224 */ /* 0x008fe200078e0a00 */
[----:B------:R-:W-:Y:S01]  /*0940*/  SHF.R.U32.HI R7, RZ, R10, R7 ;  /* 0x0000000aff077219 */ /* 0x000fe20000011607 */
[----:B------:R-:W-:Y:S01]  /*0950*/  FMUL R6, R6, UR4 ;  /* 0x0000000406067c20 */ /* 0x000fe20008400000 */
[----:B------:R-:W-:-:S03]  /*0960*/  ISETP.NE.AND.EX P0, PT, R29, RZ, PT, P0 ;  /* 0x000000ff1d00720c */ /* 0x000fc60003f05300 */
[----:B------:R-:W1:Y:S01]  /*0970*/  LDC R14, c[0x0][0x148] ;  /* 0x00005200ff0e7b82 */ /* 0x000e620000000800 */
[----:B--2---:R-:W-:-:S07]  /*0980*/  IMAD R0, R5, R8, R4 ;  /* 0x0000000805007224 */ /* 0x004fce00078e0204 */
[----:B------:R-:W2:Y:S01]  /*0990*/  LDC R24, c[0x0][0x600] ;  /* 0x00018000ff187b82 */ /* 0x000ea20000000800 */
[-CC-:B----4-:R-:W-:Y:S02]  /*09a0*/  SHF.R.U64 R30, R20, R12.reuse, R7.reuse ;  /* 0x0000000c141e7219 */ /* 0x190fe40000001207 */
[----:B------:R-:W-:Y:S01]  /*09b0*/  SHF.R.U32.HI R5, RZ, R12, R7 ;  /* 0x0000000cff057219 */ /* 0x000fe20000011607 */
[----:B------:R-:W-:Y:S01]  /*09c0*/  IMAD.MOV.U32 R7, RZ, RZ, 0x1 ;  /* 0x00000001ff077424 */ /* 0x000fe200078e00ff */
[----:B------:R3:W4:Y:S03]  /*09d0*/  F2I.U32.TRUNC.NTZ R12, R6 ;  /* 0x00000006000c7305 */ /* 0x000726000020f000 */
[----:B------:R-:W1:Y:S01]  /*09e0*/  LDC R15, c[0x0][0x648] ;  /* 0x00019200ff0f7b82 */ /* 0x000e620000000800 */
[-C--:B0-----:R-:W-:Y:S02]  /*09f0*/  SHF.L.U32 R4, R9, R26.reuse, RZ ;  /* 0x0000001a09047219 */ /* 0x081fe400000006ff */
[----:B------:R-:W-:-:S02]  /*0a00*/  SHF.R.U64 R32, R30, R26, R5 ;  /* 0x0000001a1e207219 */ /* 0x000fc40000001205 */
[----:B------:R-:W-:Y:S02]  /*0a10*/  LOP3.LUT R11, RZ, R4, RZ, 0x33, !PT ;  /* 0x00000004ff0b7212 */ /* 0x000fe400078e33ff */
[-C--:B------:R-:W-:Y:S01]  /*0a20*/  SHF.R.U32.HI R5, RZ, R26.reuse, R5 ;  /* 0x0000001aff057219 */ /* 0x080fe20000011605 */
[----:B------:R-:W0:Y:S01]  /*0a30*/  LDC R21, c[0x0][0x638] ;  /* 0x00018e00ff157b82 */ /* 0x000e220000000800 */
[----:B------:R-:W-:Y:S01]  /*0a40*/  SHF.L.U32 R10, R7, R26, RZ ;  /* 0x0000001a070a7219 */ /* 0x000fe200000006ff */
[----:B------:R-:W-:-:S06]  /*0a50*/  IMAD.MOV.U32 R4, RZ, RZ, R32 ;  /* 0x000000ffff047224 */ /* 0x000fcc00078e0020 */
[----:B------:R-:W0:Y:S01]  /*0a60*/  LDC R91, c[0x0][0x610] ;  /* 0x00018400ff5b7b82 */ /* 0x000e220000000800 */
[----:B---34-:R-:W-:Y:S05]  /*0a70*/  @!P0 BRA `(.L_x_6) ;  /* 0x0000000000288947 */ /* 0x018fea0003800000 */
[----:B------:R-:W3:Y:S02]  /*0a80*/  LDC R9, c[0x0][0x64c] ;  /* 0x00019300ff097b82 */ /* 0x000ee40000000800 */
[----:B---3--:R-:W-:-:S05]  /*0a90*/  IADD3 R9, P0, R32, R9, RZ ;  /* 0x0000000920097210 */ /* 0x008fca0007f1e0ff */
        /* <DEDUP_REMOVED lines=8> */
.L_x_6:
[----:B-1----:R-:W-:Y:S01]  /*0b20*/  SHF.R.U64 R4, R4, R15, R5 ;  /* 0x0000000f04047219 */ /* 0x002fe20000001205 */
[----:B--2---:R-:W-:Y:S01]  /*0b30*/  VIADD R5, R24, 0xffffffff ;  /* 0xffffffff18057836 */ /* 0x004fe20000000000 */
[----:B------:R-:W-:Y:S01]  /*0b40*/  LOP3.LUT R11, R30, R11, RZ, 0xc0, !PT ;  /* 0x0000000b1e0b7212 */ /* 0x000fe200078ec0ff */
[----:B------:R-:W-:Y:S02]  /*0b50*/  IMAD.MOV R12, RZ, RZ, -R12 ;  /* 0x000000ffff0c7224 */ /* 0x000fe400078e0a0c */
[----:B------:R-:W-:Y:S02]  /*0b60*/  IMAD.MOV R6, RZ, RZ, -R4 ;  /* 0x000000ffff067224 */ /* 0x000fe400078e0a04 */
[----:B------:R-:W-:Y:S01]  /*0b70*/  IMAD R11, R10, R4, R11 ;  /* 0x000000040a0b7224 */ /* 0x000fe200078e020b */
[----:B------:R-:W-:Y:S01]  /*0b80*/  LOP3.LUT R4, R20, R5, RZ, 0xc0, !PT ;  /* 0x0000000514047212 */ /* 0x000fe200078ec0ff */
[----:B------:R-:W-:Y:S02]  /*0b90*/  @P3 IMAD R0, R14, R12, R3 ;  /* 0x0000000c0e003224 */ /* 0x000fe400078e0203 */
[----:B0-----:R-:W-:-:S02]  /*0ba0*/  IMAD R3, R6, R21, R32 ;  /* 0x0000001506037224 */ /* 0x001fc400078e0220 */
[----:B------:R-:W-:Y:S02]  /*0bb0*/  IMAD R91, R11, R91, R0 ;  /* 0x0000005b0b5b7224 */ /* 0x000fe400078e0200 */
[----:B------:R-:W-:Y:S02]  /*0bc0*/  IMAD R4, R3, R24, R4 ;  /* 0x0000001803047224 */ /* 0x000fe400078e0204 */
[----:B------:R-:W-:-:S03]  /*0bd0*/  IMAD.MOV.U32 R0, RZ, RZ, 0x1 ;  /* 0x00000001ff007424 */ /* 0x000fc600078e00ff */
[----:B------:R-:W-:Y:S02]  /*0be0*/  SEL R92, R4, R91, !P3 ;  /* 0x0000005b045c7207 */ /* 0x000fe40005800000 */
[----:B------:R-:W-:-:S07]  /*0bf0*/  SEL R91, R91, R4, !P3 ;  /* 0x000000045b5b7207 */ /* 0x000fce0005800000 */
.L_x_4:
[----:B------:R-:W-:-:S08]  /*0c00*/  NOP ;  /* 0x0000000000007918 */ /* 0x000fd00000000000 */
[----:B------:R-:W0:Y:S02]  /*0c10*/  USETMAXREG.TRY_ALLOC.CTAPOOL UP0, 0xe8 ;  /* 0x000000e8000079c8 */ /* 0x000e240008000600 */
[----:B0-----:R-:W-:-:S13]  /*0c20*/  PLOP3.LUT P0, PT, PT, PT, UP0, 0x80, 0x0 ;  /* 0x000000000000781c */ /* 0x001fda0003f0f008 */
[----:B------:R-:W-:Y:S05]  /*0c30*/  @!P0 BRA `(.L_x_4) ;  /* 0xfffffffc00f08947 */ /* 0x000fea000383ffff */
[----:B------:R-:W-:Y:S01]  /*0c40*/  ULDC.64 UR4, c[0x0][0x598] ;  /* 0x0001660000047ab9 */ /* 0x000fe20000000a00 */
[----:B------:R-:W-:Y:S01]  /*0c50*/  ULDC.64 UR36, c[0x0][0x208] ;  /* 0x0000820000247ab9 */ /* 0x000fe20000000a00 */
[----:B------:R-:W-:-:S04]  /*0c60*/  ISETP.NE.U32.AND P0, PT, RZ, UR4, PT ;  /* 0x00000004ff007c0c */ /* 0x000fc8000bf05070 */
[----:B------:R-:W-:-:S13]  /*0c70*/  ISETP.NE.AND.EX P0, PT, RZ, UR5, PT, P0 ;  /* 0x00000005ff007c0c */ /* 0x000fda000bf05300 */
[----:B------:R-:W-:Y:S05]  /*0c80*/  @!P0 BRA `(.L_x_7) ;  /* 0x00000000001c8947 */ /* 0x000fea0003800000 */
[----:B------:R-:W0:Y:S02]  /*0c90*/  LDC.64 R4, c[0x0][0x598] ;  /* 0x00016600ff047b82 */ /* 0x000e240000000a00 */
[----:B0-----:R-:W2:Y:S02]  /*0ca0*/  LDG.E.64 R4, desc[UR36][R4.64] ;  /* 0x0000002404047981 */ /* 0x001ea4000c1e1b00 */
[----:B--2---:R-:W-:-:S04]  /*0cb0*/  ISETP.NE.U32.AND P0, PT, R4, RZ, PT ;  /* 0x000000ff0400720c */ /* 0x004fc80003f05070 */
[----:B------:R-:W-:-:S13]  /*0cc0*/  ISETP.NE.AND.EX P0, PT, R5, RZ, PT, P0 ;  /* 0x000000ff0500720c */ /* 0x000fda0003f05300 */
[----:B------:R-:W-:Y:S05]  /*0cd0*/  @!P0 BRA `(.L_x_7) ;  /* 0x0000000000088947 */ /* 0x000fea0003800000 */
[----:B------:R0:W5:Y:S01]  /*0ce0*/  LD.E R23, desc[UR36][R4.64] ;  /* 0x0000002404177980 */ /* 0x000162000c101900 */
[----:B------:R-:W-:Y:S05]  /*0cf0*/  BRA `(.L_x_8) ;  /* 0x0000000000247947 */ /* 0x000fea0003800000 */
.L_x_7:
[----:B------:R-:W-:Y:S02]  /*0d00*/  ULDC.64 UR4, c[0x0][0x588] ;  /* 0x0001620000047ab9 */ /* 0x000fe40000000a00 */
[----:B------:R-:W-:-:S04]  /*0d10*/  ISETP.NE.U32.AND P0, PT, RZ, UR4, PT ;  /* 0x00000004ff007c0c */ /* 0x000fc8000bf05070 */
[----:B------:R-:W-:-:S13]  /*0d20*/  ISETP.NE.AND.EX P0, PT, RZ, UR5, PT, P0 ;  /* 0x00000005ff007c0c */ /* 0x000fda000bf05300 */
[----:B------:R-:W-:Y:S05]  /*0d30*/  @!P0 BRA `(.L_x_9) ;  /* 0x00000000000c8947 */ /* 0x000fea0003800000 */
[----:B------:R-:W0:Y:S02]  /*0d40*/  LDC.64 R4, c[0x0][0x588] ;  /* 0x00016200ff047b82 */ /* 0x000e240000000a00 */
[----:B0-----:R1:W5:Y:S01]  /*0d50*/  LDG.E R23, desc[UR36][R4.64] ;  /* 0x0000002404177981 */ /* 0x001362000c1e1900 */
[----:B------:R-:W-:Y:S05]  /*0d60*/  BRA `(.L_x_8) ;  /* 0x0000000000087947 */ /* 0x000fea0003800000 */
.L_x_9:
[----:B------:R-:W-:Y:S02]  /*0d70*/  ULDC UR4, c[0x0][0x580] ;  /* 0x0001600000047ab9 */ /* 0x000fe40000000800 */
[----:B------:R-:W-:-:S07]  /*0d80*/  IMAD.U32 R23, RZ, RZ, UR4 ;  /* 0x00000004ff177e24 */ /* 0x000fce000f8e00ff */
.L_x_8:
[----:B------:R-:W-:Y:S02]  /*0d90*/  ULDC.64 UR4, c[0x0][0x5a0] ;  /* 0x0001680000047ab9 */ /* 0x000fe40000000a00 */
[----:B------:R-:W-:-:S04]  /*0da0*/  ISETP.NE.U32.AND P0, PT, RZ, UR4, PT ;  /* 0x00000004ff007c0c */ /* 0x000fc8000bf05070 */
[----:B------:R-:W-:-:S13]  /*0db0*/  ISETP.NE.AND.EX P0, PT, RZ, UR5, PT, P0 ;  /* 0x00000005ff007c0c */ /* 0x000fda000bf05300 */
[----:B------:R-:W-:Y:S05]  /*0dc0*/  @!P0 BRA `(.L_x_10) ;  /* 0x00000000001c8947 */ /* 0x000fea0003800000 */
[----:B01----:R-:W0:Y:S02]  /*0dd0*/  LDC.64 R4, c[0x0][0x5a0] ;  /* 0x00016800ff047b82 */ /* 0x003e240000000a00 */
[----:B0-----:R-:W2:Y:S02]  /*0de0*/  LDG.E.64 R4, desc[UR36][R4.64] ;  /* 0x0000002404047981 */ /* 0x001ea4000c1e1b00 */
[----:B--2---:R-:W-:-:S04]  /*0df0*/  ISETP.NE.U32.AND P0, PT, R4, RZ, PT ;  /* 0x000000ff0400720c */ /* 0x004fc80003f05070 */
[----:B------:R-:W-:-:S13]  /*0e00*/  ISETP.NE.AND.EX P0, PT, R5, RZ, PT, P0 ;  /* 0x000000ff0500720c */ /* 0x000fda0003f05300 */
[----:B------:R-:W-:Y:S05]  /*0e10*/  @!P0 BRA `(.L_x_10) ;  /* 0x0000000000088947 */ /* 0x000fea0003800000 */
[----:B------:R0:W5:Y:S01]  /*0e20*/  LD.E R88, desc[UR36][R4.64] ;  /* 0x0000002404587980 */ /* 0x000162000c101900 */
[----:B------:R-:W-:Y:S05]  /*0e30*/  BRA `(.L_x_11) ;  /* 0x0000000000247947 */ /* 0x000fea0003800000 */
.L_x_10:
[----:B------:R-:W-:Y:S02]  /*0e40*/  ULDC.64 UR4, c[0x0][0x590] ;  /* 0x0001640000047ab9 */ /* 0x000fe40000000a00 */
[----:B------:R-:W-:-:S04]  /*0e50*/  ISETP.NE.U32.AND P0, PT, RZ, UR4, PT ;  /* 0x00000004ff007c0c */ /* 0x000fc8000bf05070 */
[----:B------:R-:W-:-:S13]  /*0e60*/  ISETP.NE.AND.EX P0, PT, RZ, UR5, PT, P0 ;  /* 0x00000005ff007c0c */ /* 0x000fda000bf05300 */
[----:B------:R-:W-:Y:S05]  /*0e70*/  @!P0 BRA `(.L_x_12) ;  /* 0x00000000000c8947 */ /* 0x000fea0003800000 */
[----:B01----:R-:W0:Y:S02]  /*0e80*/  LDC.64 R4, c[0x0][0x590] ;  /* 0x00016400ff047b82 */ /* 0x003e240000000a00 */
[----:B0-----:R1:W5:Y:S01]  /*0e90*/  LDG.E R88, desc[UR36][R4.64] ;  /* 0x0000002404587981 */ /* 0x001362000c1e1900 */
[----:B------:R-:W-:Y:S05]  /*0ea0*/  BRA `(.L_x_11) ;  /* 0x0000000000087947 */ /* 0x000fea0003800000 */
.L_x_12:
[----:B------:R-:W-:Y:S02]  /*0eb0*/  ULDC UR4, c[0x0][0x584] ;  /* 0x0001610000047ab9 */ /* 0x000fe40000000800 */
[----:B------:R-:W-:-:S07]  /*0ec0*/  IMAD.U32 R88, RZ, RZ, UR4 ;  /* 0x00000004ff587e24 */ /* 0x000fce000f8e00ff */
.L_x_11:
[----:B------:R-:W-:-:S13]  /*0ed0*/  LOP3.LUT P0, RZ, R0, 0xff, RZ, 0xc0, !PT ;  /* 0x000000ff00ff7812 */ /* 0x000fda000780c0ff */
[----:B------:R-:W-:Y:S05]  /*0ee0*/  @!P0 EXIT ;  /* 0x000000000000894d */ /* 0x000fea0003800000 */
[----:B------:R-:W-:Y:S01]  /*0ef0*/  ULDC UR4, c[0x0][0x28c] ;  /* 0x0000a30000047ab9 */ /* 0x000fe20000000800 */
[----:B------:R-:W-:Y:S01]  /*0f00*/  LOP3.LUT R90, R19, 0x1, RZ, 0xfc, !PT ;  /* 0x00000001135a7812 */ /* 0x000fe200078efcff */
[----:B------:R-:W-:Y:S01]  /*0f10*/  UIADD3 UR4, UR4, 0x1f, URZ ;  /* 0x0000001f04047890 */ /* 0x000fe2000fffe03f */
[----:B------:R-:W-:Y:S01]  /*0f20*/  UMOV UR38, URZ ;  /* 0x0000003f00267c82 */ /* 0x000fe20008000000 */
[----:B------:R-:W-:Y:S02]  /*0f30*/  UMOV UR39, URZ ;  /* 0x0000003f00277c82 */ /* 0x000fe40008000000 */
[----:B------:R-:W-:-:S04]  /*0f40*/  USHF.R.S32.HI UR5, URZ, 0x1f, UR4 ;  /* 0x0000001f3f057899 */ /* 0x000fc80008011404 */
[----:B------:R-:W-:-:S04]  /*0f50*/  ULEA.HI UR5, UR5, UR4, URZ, 0x5 ;  /* 0x0000000405057291 */ /* 0x000fc8000f8f283f */
[----:B------:R-:W-:-:S12]  /*0f60*/  USHF.R.S32.HI UR40, URZ, 0x5, UR5 ;  /* 0x000000053f287899 */ /* 0x000fd80008011405 */
.L_x_158:
[----:B------:R-:W-:Y:S01]  /*0f70*/  LOP3.LUT R0, R18, 0x80, RZ, 0xc0, !PT ;  /* 0x0000008012007812 */ /* 0x000fe200078ec0ff */
[----:B--2---:R-:W2:Y:S01]  /*0f80*/  S2UR UR7, SR_CgaCtaId ;  /* 0x00000000000779c3 */ /* 0x004ea20000008800 */
[----:B------:R-:W-:Y:S02]  /*0f90*/  UMOV UR6, 0x400 ;  /* 0x0000040000067882 */ /* 0x000fe40000000000 */
[----:B------:R-:W-:-:S06]  /*0fa0*/  SHF.R.U32.HI R0, RZ, 0x7, R0 ;  /* 0x00000007ff007819 */ /* 0x000fcc0000011600 */
[----:B---3--:R-:W3:Y:S01]  /*0fb0*/  SHFL.IDX PT, R0, R0, RZ, 0x1f ;  /* 0x00001fff00007589 */ /* 0x008ee200000e0000 */
[----:B--2---:R-:W-:Y:S01]  /*0fc0*/  ULEA UR42, UR7, UR6, 0x18 ;  /* 0x00000006072a7291 */ /* 0x004fe2000f8ec03f */
[----:B---3--:R-:W-:-:S13]  /*0fd0*/  R2UR UR4, R0 ;  /* 0x00000000000472ca */ /* 0x008fda00000e0000 */
[----:B------:R-:W-:-:S04]  /*0fe0*/  ULEA.HI UR5, UR4, UR4, URZ, 0x1 ;  /* 0x0000000404057291 */ /* 0x000fc8000f8f083f */
[----:B------:R-:W-:-:S04]  /*0ff0*/  ULOP3.LUT UR5, UR5, 0xffffe, URZ, 0xc0, !UPT ;  /* 0x000ffffe05057892 */ /* 0x000fc8000f8ec03f */
[----:B------:R-:W-:-:S03]  /*1000*/  UIADD3 UR5, UR4, -UR5, URZ ;  /* 0x8000000504057290 */ /* 0x000fc6000fffe03f */
[----:B------:R-:W-:Y:S01]  /*1010*/  ULDC UR4, c[0x0][0x28c] ;  /* 0x0000a30000047ab9 */ /* 0x000fe20000000800 */
[----:B------:R-:W-:Y:S01]  /*1020*/  ULEA UR5, UR5, UR42, 0xc ;  /* 0x0000002a05057291 */ /* 0x000fe2000f8e603f */
[----:B------:R-:W-:-:S03]  /*1030*/  ISETP.LT.AND P0, PT, RZ, UR4, PT ;  /* 0x00000004ff007c0c */ /* 0x000fc6000bf01270 */
[----:B------:R-:W-:-:S04]  /*1040*/  UIADD3 UR5, UR5, 0x180, URZ ;  /* 0x0000018005057890 */ /* 0x000fc8000fffe03f */
[----:B------:R-:W-:-:S04]  /*1050*/  USHF.R.U32.HI UR5, URZ, 0x4, UR5 ;  /* 0x000000043f057899 */ /* 0x000fc80008011605 */
[----:B------:R-:W-:Y:S02]  /*1060*/  ULOP3.LUT UR41, UR5, 0x3fff, URZ, 0xc0, !UPT ;  /* 0x00003fff05297892 */ /* 0x000fe4000f8ec03f */
[----:B-1--45:R-:W-:Y:S10]  /*1070*/  @P0 BRA `(.L_x_13) ;  /* 0x0000000000400947 */ /* 0x032ff40003800000 */
[----:B------:R-:W-:Y:S01]  /*1080*/  MOV R0, 0x0 ;  /* 0x0000000000007802 */ /* 0x000fe20000000f00 */
[----:B------:R-:W-:Y:S01]  /*1090*/  ULDC.64 UR4, c[0x4][0x68] ;  /* 0x01001a0000047ab9 */ /* 0x000fe20000000a00 */
[----:B------:R-:W-:Y:S01]  /*10a0*/  ULDC.64 UR6, c[0x4][0x8] ;  /* 0x0100020000067ab9 */ /* 0x000fe20000000a00 */
[----:B01----:R-:W-:Y:S01]  /*10b0*/  IMAD.U32 R4, RZ, RZ, UR4 ;  /* 0x00000004ff047e24 */ /* 0x003fe2000f8e00ff */
[----:B------:R0:W1:Y:S01]  /*10c0*/  LDC.64 R14, c[0x4][R0] ;  /* 0x01000000000e7b82 */ /* 0x0000620000000a00 */
[----:B------:R-:W-:Y:S01]  /*10d0*/  IMAD.U32 R5, RZ, RZ, UR5 ;  /* 0x00000005ff057e24 */ /* 0x000fe2000f8e00ff */
[----:B------:R-:W-:Y:S01]  /*10e0*/  ULDC.64 UR4, c[0x4][0x70] ;  /* 0x01001c0000047ab9 */ /* 0x000fe20000000a00 */
[----:B------:R-:W-:Y:S02]  /*10f0*/  IMAD.U32 R10, RZ, RZ, UR6 ;  /* 0x00000006ff0a7e24 */ /* 0x000fe4000f8e00ff */
[----:B------:R-:W-:Y:S02]  /*1100*/  IMAD.U32 R6, RZ, RZ, UR4 ;  /* 0x00000004ff067e24 */ /* 0x000fe4000f8e00ff */
[----:B------:R-:W-:-:S02]  /*1110*/  IMAD.U32 R7, RZ, RZ, UR5 ;  /* 0x00000005ff077e24 */ /* 0x000fc4000f8e00ff */
[----:B------:R-:W-:Y:S02]  /*1120*/  IMAD.U32 R11, RZ, RZ, UR7 ;  /* 0x00000007ff0b7e24 */ /* 0x000fe4000f8e00ff */
[----:B------:R-:W-:Y:S02]  /*1130*/  IMAD.MOV.U32 R8, RZ, RZ, 0x1e1 ;  /* 0x000001e1ff087424 */ /* 0x000fe400078e00ff */
[----:B------:R-:W-:Y:S02]  /*1140*/  IMAD.MOV.U32 R12, RZ, RZ, 0x1 ;  /* 0x00000001ff0c7424 */ /* 0x000fe400078e00ff */
[----:B0-----:R-:W-:-:S07]  /*1150*/  IMAD.MOV.U32 R13, RZ, RZ, RZ ;  /* 0x000000ffff0d7224 */ /* 0x001fce00078e00ff */
[----:B------:R-:W-:-:S07]  /*1160*/  LEPC R20, `(.L_x_13) ;  /* 0x000000001014794e */ /* 0x000fce0000000000 */
[----:B-1---5:R-:W-:Y:S05]  /*1170*/  CALL.ABS.NOINC R14 ;  /* 0x000000000e007343 */ /* 0x022fea0003c00000 */
.L_x_13:
[----:B------:R-:W-:-:S13]  /*1180*/  ISETP.NE.AND P0, PT, R90, 0x3, PT ;  /* 0x000000035a00780c */ /* 0x000fda0003f05270 */
[----:B------:R-:W-:Y:S05]  /*1190*/  @!P0 BRA `(.L_x_14) ;  /* 0x0000000000048947 */ /* 0x000fea0003800000 */
[----:B------:R-:W-:Y:S01]  /*11a0*/  BPT.TRAP 0x1 ;  /* 0x000000040000795c */ /* 0x000fe20000300000 */
.L_x_14:
[----:B------:R-:W-:Y:S02]  /*11b0*/  IMAD.U32 R3, RZ, RZ, UR39 ;  /* 0x00000027ff037e24 */ /* 0x000fe4000f8e00ff */
[----:B------:R-:W-:-:S03]  /*11c0*/  IMAD.U32 R0, RZ, RZ, UR38 ;  /* 0x00000026ff007e24 */ /* 0x000fc6000f8e00ff */
[----:B------:R-:W-:Y:S02]  /*11d0*/  LEA R3, R3, UR42, 0x3 ;  /* 0x0000002a03037c11 */ /* 0x000fe4000f8e18ff */
[----:B------:R-:W-:-:S04]  /*11e0*/  SHF.L.U32 R0, R0, 0x1f, RZ ;  /* 0x0000001f00007819 */ /* 0x000fc800000006ff */
[----:B------:R2:W3:Y:S01]  /*11f0*/  SYNCS.PHASECHK.TRANS64.TRYWAIT P1, [R3+URZ], R0 ;  /* 0x00000000030075a7 */ /* 0x0004e2000802017f */
[----:B------:R-:W-:Y:S05]  /*1200*/  @!P0 BRA `(.L_x_15) ;  /* 0x0000000000048947 */ /* 0x000fea0003800000 */
[----:B------:R-:W-:Y:S01]  /*1210*/  BPT.TRAP 0x1 ;  /* 0x000000040000795c */ /* 0x000fe20000300000 */
.L_x_15:
[----:B---3--:R-:W-:Y:S05]  /*1220*/  @P1 BRA `(.L_x_16) ;  /* 0x0000000000081947 */ /* 0x008fea0003800000 */
[----:B------:R-:W3:Y:S02]  /*1230*/  SYNCS.PHASECHK.TRANS64.TRYWAIT P1, [R3+URZ], R0 ;  /* 0x00000000030075a7 */ /* 0x000ee4000802017f */
[----:B---3--:R-:W-:Y:S05]  /*1240*/  @!P1 BRA `(.L_x_17) ;  /* 0x0000006400d89947 */ /* 0x008fea0003800000 */
.L_x_16:
[----:B------:R-:W-:-:S04]  /*1250*/  UISETP.LT.AND UP0, UPT, UR40, 0x1, UPT ;  /* 0x000000012800788c */ /* 0x000fc8000bf01270 */
[----:B------:R-:W-:-:S04]  /*1260*/  USEL UR4, UR40, 0x1, UP0 ;  /* 0x0000000128047887 */ /* 0x000fc80008000000 */
[----:B------:R-:W-:-:S06]  /*1270*/  UIADD3 UR4, UR40, -UR4, URZ ;  /* 0x8000000428047290 */ /* 0x000fcc000fffe03f */
[----:B--23--:R-:W-:Y:S01]  /*1280*/  IMAD.U32 R0, RZ, RZ, UR4 ;  /* 0x00000004ff007e24 */ /* 0x00cfe2000f8e00ff */
[----:B------:R-:W-:Y:S05]  /*1290*/  WARPSYNC.ALL ;  /* 0x0000000000007948 */ /* 0x000fea0003800000 */
[----:B------:R-:W-:Y:S01]  /*12a0*/  ISETP.GE.AND P1, PT, R0, 0x1, PT ;  /* 0x000000010000780c */ /* 0x000fe20003f26270 */
[----:B------:R-:W-:Y:S01]  /*12b0*/  UIADD3 UR4, UR42, 0xc180, URZ ;  /* 0x0000c1802a047890 */ /* 0x000fe2000fffe03f */
[----:B------:R-:W-:Y:S01]  /*12c0*/  WARPGROUP.ARRIVE ;  /* 0x00000000000079c5 */ /* 0x000fe20000000000 */
[----:B------:R-:W-:Y:S02]  /*12d0*/  ULOP3.LUT UR41, UR41, 0x10000, URZ, 0xfc, !UPT ;  /* 0x0001000029297892 */ /* 0x000fe4000f8efc3f */
[----:B------:R-:W-:Y:S01]  /*12e0*/  USHF.R.U32.HI UR4, URZ, 0x4, UR4 ;  /* 0x000000043f047899 */ /* 0x000fe20008011604 */
[----:B------:R-:W-:Y:S01]  /*12f0*/  UMOV UR5, 0x80000020 ;  /* 0x8000002000057882 */ /* 0x000fe20000000000 */
[----:B------:R-:W-:-:S02]  /*1300*/  UMOV UR7, 0x80000020 ;  /* 0x8000002000077882 */ /* 0x000fc40000000000 */
[----:B------:R-:W-:-:S04]  /*1310*/  ULOP3.LUT UR4, UR4, 0x3fff, URZ, 0xc0, !UPT ;  /* 0x00003fff04047892 */ /* 0x000fc8000f8ec03f */
[----:B------:R-:W-:Y:S02]  /*1320*/  ULOP3.LUT UR10, UR4, 0x10000, URZ, 0xfc, !UPT ;  /* 0x00010000040a7892 */ /* 0x000fe4000f8efc3f */
[----:B------:R-:W-:Y:S02]  /*1330*/  ULEA UR4, UR39, UR41, 0x9 ;  /* 0x0000002927047291 */ /* 0x000fe4000f8e483f */
[----:B------:R-:W-:-:S09]  /*1340*/  ULEA UR6, UR39, UR10, 0x9 ;  /* 0x0000000a27067291 */ /* 0x000fd2000f8e483f */
[----:B------:R-:W-:Y:S01]  /*1350*/  HGMMA.64x128x16.F32.BF16 R24, gdesc[UR4], RZ, !UPT, gsb0 ;  /* 0x01e00000041879f0 */ /* 0x000fe2000c0018ff */
[----:B------:R-:W-:Y:S02]  /*1360*/  UIADD3 UR4, UR4, 0x2, URZ ;  /* 0x0000000204047890 */ /* 0x000fe4000fffe03f */
[----:B------:R-:W-:Y:S01]  /*1370*/  UIADD3 UR6, UR6, 0x2, URZ ;  /* 0x0000000206067890 */ /* 0x000fe2000fffe03f */
[----:B------:R-:W-:Y:S01]  /*1380*/  UMOV UR5, 0x80000020 ;  /* 0x8000002000057882 */ /* 0x000fe20000000000 */
[----:B------:R-:W-:Y:S01]  /*1390*/  UMOV UR7, 0x80000020 ;  /* 0x8000002000077882 */ /* 0x000fe20000000000 */
[----:B------:R-:W-:Y:S02]  /*13a0*/  WARPGROUP.DEPBAR.LE gsb0, 0x0 ;  /* 0x00008000000079c5 */ /* 0x000fe40000010000 */
[----:B------:R-:W-:-:S06]  /*13b0*/  WARPGROUP.ARRIVE ;  /* 0x00000000000079c5 */ /* 0x000fcc0000000000 */
[----:B------:R-:W-:Y:S03]  /*13c0*/  HGMMA.64x128x16.F32.BF16 R24, gdesc[UR4], R24, gsb0 ;  /* 0x01e00000041879f0 */ /* 0x000fe60008001818 */
[----:B------:R-:W-:Y:S02]  /*13d0*/  WARPGROUP.DEPBAR.LE gsb0, 0x0 ;  /* 0x00008000000079c5 */ /* 0x000fe40000010000 */
[----:B------:R-:W-:Y:S05]  /*13e0*/  @!P1 BRA `(.L_x_18) ;  /* 0x0000000000d89947 */ /* 0x000fea0003800000 */
[----:B------:R-:W-:Y:S02]  /*13f0*/  UIADD3 UR4, UR39, 0x1, URZ ;  /* 0x0000000127047890 */ /* 0x000fe4000fffe03f */
[----:B------:R-:W-:Y:S02]  /*1400*/  UMOV UR9, UR39 ;  /* 0x0000002700097c82 */ /* 0x000fe40008000000 */
[----:B------:R-:W-:-:S04]  /*1410*/  UISETP.NE.AND UP0, UPT, UR4, 0x6, UPT ;  /* 0x000000060400788c */ /* 0x000fc8000bf05270 */
[----:B------:R-:W-:Y:S02]  /*1420*/  USEL UR5, URZ, 0x1, UP0 ;  /* 0x000000013f057887 */ /* 0x000fe40008000000 */
[----:B------:R-:W-:Y:S02]  /*1430*/  USEL UR8, UR4, URZ, UP0 ;  /* 0x0000003f04087287 */ /* 0x000fe40008000000 */
[----:B------:R-:W-:-:S06]  /*1440*/  ULOP3.LUT UR5, UR38, UR5, URZ, 0x3c, !UPT ;  /* 0x0000000526057292 */ /* 0x000fcc000f8e3c3f */
[----:B01----:R-:W-:-:S07]  /*1450*/  IMAD.U32 R5, RZ, RZ, UR5 ;  /* 0x00000005ff057e24 */ /* 0x003fce000f8e00ff */
.L_x_25:
[----:B01----:R-:W-:Y:S05]  /*1460*/  @!P0 BRA `(.L_x_19) ;  /* 0x0000000000048947 */ /* 0x003fea0003800000 */
[----:B------:R-:W-:Y:S01]  /*1470*/  BPT.TRAP 0x1 ;  /* 0x000000040000795c */ /* 0x000fe20000300000 */
.L_x_19:
[----:B------:R-:W0:Y:S01]  /*1480*/  S2UR UR5, SR_CgaCtaId ;  /* 0x00000000000579c3 */ /* 0x000e220000008800 */
[----:B------:R-:W-:Y:S01]  /*1490*/  UMOV UR4, 0x400 ;  /* 0x0000040000047882 */ /* 0x000fe20000000000 */
[----:B------:R-:W-:Y:S01]  /*14a0*/  SHF.L.U32 R3, R5, 0x1f, RZ ;  /* 0x0000001f05037819 */ /* 0x000fe200000006ff */
[----:B0-----:R-:W-:-:S04]  /*14b0*/  ULEA UR11, UR5, UR4, 0x18 ;  /* 0x00000004050b7291 */ /* 0x001fc8000f8ec03f */
[----:B------:R-:W-:-:S09]  /*14c0*/  ULEA UR4, UR8, UR11, 0x3 ;  /* 0x0000000b08047291 */ /* 0x000fd2000f8e183f */
[----:B------:R0:W1:Y:S01]  /*14d0*/  SYNCS.PHASECHK.TRANS64.TRYWAIT P1, [UR4], R3 ;  /* 0x00000003ff0075a7 */ /* 0x0000620008020144 */
[----:B------:R-:W-:Y:S05]  /*14e0*/  @!P0 BRA `(.L_x_20) ;  /* 0x0000000000048947 */ /* 0x000fea0003800000 */
[----:B------:R-:W-:Y:S01]  /*14f0*/  BPT.TRAP 0x1 ;  /* 0x000000040000795c */ /* 0x000fe20000300000 */
.L_x_20:
[----:B-1----:R-:W-:Y:S05]  /*1500*/  @P1 BRA `(.L_x_21) ;  /* 0x0000000000081947 */ /* 0x002fea0003800000 */
[----:B------:R-:W1:Y:S02]  /*1510*/  SYNCS.PHASECHK.TRANS64.TRYWAIT P1, [UR4], R3 ;  /* 0x00000003ff0075a7 */ /* 0x000e640008020144 */
[----:B-1----:R-:W-:Y:S05]  /*1520*/  @!P1 BRA `(.L_x_22) ;  /* 0x0000006400349947 */ /* 0x002fea0003800000 */
.L_x_21:
[----:B------:R-:W-:Y:S01]  /*1530*/  ULEA UR4, UR8, UR41, 0x9 ;  /* 0x0000002908047291 */ /* 0x000fe2000f8e483f */
[----:B------:R-:W-:Y:S01]  /*1540*/  WARPGROUP.ARRIVE ;  /* 0x00000000000079c5 */ /* 0x000fe20000000000 */
[----:B------:R-:W-:Y:S01]  /*1550*/  ULEA UR6, UR8, UR10, 0x9 ;  /* 0x0000000a08067291 */ /* 0x000fe2000f8e483f */
[----:B------:R-:W-:Y:S01]  /*1560*/  UMOV UR5, 0x80000020 ;  /* 0x8000002000057882 */ /* 0x000fe20000000000 */
[----:B------:R-:W-:-:S07]  /*1570*/  UMOV UR7, 0x80000020 ;  /* 0x8000002000077882 */ /* 0x000fce0000000000 */
[----:B------:R-:W-:Y:S01]  /*1580*/  HGMMA.64x128x16.F32.BF16 R24, gdesc[UR4], R24, gsb0 ;  /* 0x01e00000041879f0 */ /* 0x000fe20008001818 */
        /* <DEDUP_REMOVED lines=9> */
[----:B------:R-:W-:Y:S01]  /*1620*/  BPT.TRAP 0x1 ;  /* 0x000000040000795c */ /* 0x000fe20000300000 */
.L_x_23:
[----:B------:R-:W-:Y:S01]  /*1630*/  ULEA UR4, UR9, UR11, 0x3 ;  /* 0x0000000b09047291 */ /* 0x000fe2000f8e183f */
[----:B------:R-:W-:-:S03]  /*1640*/  ISETP.GT.U32.AND P1, PT, R19, 0x1, PT ;  /* 0x000000011300780c */ /* 0x000fc60003f24070 */
[----:B------:R-:W-:-:S04]  /*1650*/  UIADD3 UR4, UR4, 0x30, URZ ;  /* 0x0000003004047890 */ /* 0x000fc8000fffe03f */
[----:B------:R-:W-:-:S09]  /*1660*/  UPRMT UR4, URZ, 0x654, UR4 ;  /* 0x000006543f047896 */ /* 0x000fd20008000004 */
[----:B------:R-:W-:Y:S01]  /*1670*/  SYNCS.ARRIVE.TRANS64.RED.A1T0 RZ, [UR4], RZ ;  /* 0x000000ffffff79a7 */ /* 0x000fe20008100404 */
[----:B------:R-:W-:Y:S05]  /*1680*/  @P1 BRA `(.L_x_24) ;  /* 0x0000000000041947 */ /* 0x000fea0003800000 */
[----:B------:R-:W-:Y:S01]  /*1690*/  BPT.TRAP 0x1 ;  /* 0x000000040000795c */ /* 0x000fe20000300000 */
.L_x_24:
[----:B------:R-:W-:Y:S01]  /*16a0*/  UIADD3 UR8, UR8, 0x1, URZ ;  /* 0x0000000108087890 */ /* 0x000fe2000fffe03f */
[C---:B------:R-:W-:Y:S01]  /*16b0*/  ISETP.GT.AND P1, PT, R0.reuse, 0x1, PT ;  /* 0x000000010000780c */ /* 0x040fe20003f24270 */
[----:B------:R-:W-:Y:S01]  /*16c0*/  UIADD3 UR9, UR9, 0x1, URZ ;  /* 0x0000000109097890 */ /* 0x000fe2000fffe03f */
[----:B------:R-:W-:Y:S01]  /*16d0*/  VIADD R0, R0, 0xffffffff ;  /* 0xffffffff00007836 */ /* 0x000fe20000000000 */
[----:B------:R-:W-:Y:S02]  /*16e0*/  UISETP.NE.AND UP0, UPT, UR8, 0x6, UPT ;  /* 0x000000060800788c */ /* 0x000fe4000bf05270 */
[----:B------:R-:W-:Y:S02]  /*16f0*/  UISETP.NE.AND UP1, UPT, UR9, 0x6, UPT ;  /* 0x000000060900788c */ /* 0x000fe4000bf25270 */
[----:B------:R-:W-:Y:S02]  /*1700*/  USEL UR4, URZ, 0x1, UP0 ;  /* 0x000000013f047887 */ /* 0x000fe40008000000 */
[----:B------:R-:W-:-:S02]  /*1710*/  USEL UR8, UR8, URZ, UP0 ;  /* 0x0000003f08087287 */ /* 0x000fc40008000000 */
[----:B------:R-:W-:Y:S02]  /*1720*/  USEL UR9, UR9, URZ, UP1 ;  /* 0x0000003f09097287 */ /* 0x000fe40008800000 */
[----:B------:R-:W-:Y:S01]  /*1730*/  LOP3.LUT R5, R5, UR4, RZ, 0x3c, !PT ;  /* 0x0000000405057c12 */ /* 0x000fe2000f8e3cff */
[----:B------:R-:W-:Y:S09]  /*1740*/  @P1 BRA `(.L_x_25) ;  /* 0xfffffffc00441947 */ /* 0x000ff2000383ffff */
.L_x_18:
[----:B------:R-:W2:Y:S02]  /*1750*/  LDC R0, c[0x0][0x28c] ;  /* 0x0000a300ff007b82 */ /* 0x000ea40000000800 */
[----:B--2---:R-:W-:-:S13]  /*1760*/  ISETP.GE.AND P1, PT, R0, 0x1, PT ;  /* 0x000000010000780c */ /* 0x004fda0003f26270 */
[----:B------:R-:W-:Y:S05]  /*1770*/  @!P1 BRA `(.L_x_26) ;  /* 0x0000000000489947 */ /* 0x000fea0003800000 */
[----:B------:R-:W-:Y:S05]  /*1780*/  @!P0 BRA `(.L_x_27) ;  /* 0x0000000000048947 */ /* 0x000fea0003800000 */
[----:B------:R-:W-:Y:S01]  /*1790*/  BPT.TRAP 0x1 ;  /* 0x000000040000795c */ /* 0x000fe20000300000 */
.L_x_27:
[----:B------:R-:W2:Y:S01]  /*17a0*/  S2UR UR7, SR_CgaCtaId ;  /* 0x00000000000779c3 */ /* 0x000ea20000008800 */
[----:B------:R-:W-:Y:S01]  /*17b0*/  UISETP.LT.AND UP0, UPT, UR40, 0x1, UPT ;  /* 0x000000012800788c */ /* 0x000fe2000bf01270 */
[----:B------:R-:W-:-:S03]  /*17c0*/  ISETP.GT.U32.AND P0, PT, R19, 0x1, PT ;  /* 0x000000011300780c */ /* 0x000fc60003f04070 */
[----:B------:R-:W-:-:S04]  /*17d0*/  USEL UR6, UR40, 0x1, UP0 ;  /* 0x0000000128067887 */ /* 0x000fc80008000000 */
[----:B------:R-:W-:-:S04]  /*17e0*/  UIADD3 UR6, UR39, UR40, -UR6 ;  /* 0x0000002827067290 */ /* 0x000fc8000fffe806 */
[----:B------:R-:W-:-:S04]  /*17f0*/  UIMAD.WIDE.U32 UR4, UR6, -0x55555555, URZ ;  /* 0xaaaaaaab060478a5 */ /* 0x000fc8000f8e003f */
[----:B------:R-:W-:-:S03]  /*1800*/  USHF.R.U32.HI UR4, URZ, 0x2, UR5 ;  /* 0x000000023f047899 */ /* 0x000fc60008011605 */
[----:B------:R-:W-:Y:S01]  /*1810*/  UMOV UR5, 0x400 ;  /* 0x0000040000057882 */ /* 0x000fe20000000000 */
[----:B------:R-:W-:Y:S02]  /*1820*/  UIMAD UR6, UR4, -0x6, UR6 ;  /* 0xfffffffa040678a4 */ /* 0x000fe4000f8e0206 */
[----:B--2---:R-:W-:-:S04]  /*1830*/  ULEA UR5, UR7, UR5, 0x18 ;  /* 0x0000000507057291 */ /* 0x004fc8000f8ec03f */
[----:B------:R-:W-:-:S04]  /*1840*/  ULEA UR6, UR6, UR5, 0x3 ;  /* 0x0000000506067291 */ /* 0x000fc8000f8e183f */
[----:B------:R-:W-:-:S04]  /*1850*/  UIADD3 UR6, UR6, 0x30, URZ ;  /* 0x0000003006067890 */ /* 0x000fc8000fffe03f */
[----:B------:R-:W-:-:S09]  /*1860*/  UPRMT UR6, URZ, 0x654, UR6 ;  /* 0x000006543f067896 */ /* 0x000fd20008000006 */
[----:B------:R-:W-:Y:S01]  /*1870*/  SYNCS.ARRIVE.TRANS64.RED.A1T0 RZ, [UR6], RZ ;  /* 0x000000ffffff79a7 */ /* 0x000fe20008100406 */
[----:B------:R-:W-:Y:S05]  /*1880*/  @P0 BRA `(.L_x_26) ;  /* 0x0000000000040947 */ /* 0x000fea0003800000 */
[----:B------:R-:W-:Y:S01]  /*1890*/  BPT.TRAP 0x1 ;  /* 0x000000040000795c */ /* 0x000fe20000300000 */
.L_x_26:
[----:B------:R-:W2:Y:S01]  /*18a0*/  LDC R6, c[0x0][0x288] ;  /* 0x0000a200ff067b82 */ /* 0x000ea20000000800 */
[----:B------:R-:W-:Y:S01]  /*18b0*/  LOP3.LUT R0, R22, 0x1, RZ, 0xc0, !PT ;  /* 0x0000000116007812 */ /* 0x000fe200078ec0ff */
[----:B------:R-:W-:Y:S01]  /*18c0*/  IMAD.SHL.U32 R13, R92, 0x80, RZ ;  /* 0x000000805c0d7824 */ /* 0x000fe200078e00ff */
[----:B01----:R-:W-:Y:S01]  /*18d0*/  SHF.R.U32.HI R3, RZ, 0x2, R18 ;  /* 0x00000002ff037819 */ /* 0x003fe20000011612 */
[----:B------:R-:W-:Y:S01]  /*18e0*/  UIADD3 UR39, UR40, UR39, URZ ;  /* 0x0000002728277290 */ /* 0x000fe2000fffe03f */
[----:B------:R-:W-:Y:S01]  /*18f0*/  LOP3.LUT R4, R18, 0x60, RZ, 0xc0, !PT ;  /* 0x0000006012047812 */ /* 0x000fe200078ec0ff */
[----:B------:R-:W-:Y:S01]  /*1900*/  IMAD.SHL.U32 R8, R0, 0x40, RZ ;  /* 0x0000004000087824 */ /* 0x000fe200078e00ff */
[----:B------:R-:W-:Y:S01]  /*1910*/  LOP3.LUT R5, R18, 0x3, RZ, 0xc0, !PT ;  /* 0x0000000312057812 */ /* 0x000fe200078ec0ff */
[----:B------:R-:W-:Y:S01]  /*1920*/  UISETP.GT.U32.AND UP0, UPT, UR39, 0x5, UPT ;  /* 0x000000052700788c */ /* 0x000fe2000bf04070 */
[----:B------:R-:W-:Y:S01]  /*1930*/  LOP3.LUT R3, R3, 0x7, RZ, 0xc0, !PT ;  /* 0x0000000703037812 */ /* 0x000fe200078ec0ff */
[----:B------:R-:W-:Y:S01]  /*1940*/  ULDC UR7, c[0x0][0x284] ;  /* 0x0000a10000077ab9 */ /* 0x000fe20000000800 */
[----:B------:R-:W-:Y:S01]  /*1950*/  SHF.R.U32.HI R4, RZ, 0x1, R4 ;  /* 0x00000001ff047819 */ /* 0x000fe20000011604 */
[----:B------:R-:W-:Y:S01]  /*1960*/  UISETP.LT.U32.AND UP0, UPT, UR40, 0x6, UP0 ;  /* 0x000000062800788c */ /* 0x000fe20008701070 */
[----:B------:R-:W-:Y:S01]  /*1970*/  SHF.R.S32.HI R21, RZ, 0x1f, R89 ;  /* 0x0000001fff157819 */ /* 0x000fe20000011459 */
[----:B------:R-:W-:Y:S01]  /*1980*/  UISETP.GE.U32.AND UP1, UPT, UR40, 0x6, UPT ;  /* 0x000000062800788c */ /* 0x000fe2000bf26070 */
[--C-:B------:R-:W-:Y:S01]  /*1990*/  IADD3 R7, RZ, -R4, -R3.reuse ;  /* 0x80000004ff077210 */ /* 0x100fe20007ffe803 */
[----:B------:R-:W-:Y:S01]  /*19a0*/  ULDC.64 UR8, c[0x0][0x5d0] ;  /* 0x0001740000087ab9 */ /* 0x000fe20000000a00 */
[----:B------:R-:W-:Y:S01]  /*19b0*/  LOP3.LUT R3, R8, 0x40, R3, 0xe2, !PT ;  /* 0x0000004008037812 */ /* 0x000fe200078ee203 */
[----:B------:R-:W-:Y:S01]  /*19c0*/  IMAD.SHL.U32 R8, R18, 0x2, RZ ;  /* 0x0000000212087824 */ /* 0x000fe200078e00ff */
[----:B------:R-:W-:Y:S01]  /*19d0*/  UIMAD.WIDE.U32 UR4, UR39, -0x55555555, URZ ;  /* 0xaaaaaaab270478a5 */ /* 0x000fe2000f8e003f */
[----:B------:R-:W-:Y:S01]  /*19e0*/  IMAD.WIDE R10, R91, 0x80, RZ ;  /* 0x000000805b0a7825 */ /* 0x000fe200078e02ff */
[----:B------:R-:W-:-:S02]  /*19f0*/  USEL UR6, URZ, 0x1, !UP0 ;  /* 0x000000013f067887 */ /* 0x000fc4000c000000 */
[----:B------:R-:W-:Y:S01]  /*1a00*/  LOP3.LUT R8, R13, 0x6, R8, 0xf8, !PT ;  /* 0x000000060d087812 */ /* 0x000fe200078ef808 */
[----:B--2---:R-:W-:Y:S01]  /*1a10*/  IMAD R12, R5, -0x2, R6 ;  /* 0xfffffffe050c7824 */ /* 0x004fe200078e0206 */
[----:B------:R-:W-:Y:S01]  /*1a20*/  ISETP.GE.AND P0, PT, R13, R6, PT ;  /* 0x000000060d00720c */ /* 0x000fe20003f06270 */
[----:B------:R-:W-:Y:S01]  /*1a30*/  IMAD.SHL.U32 R5, R91, 0x80, RZ ;  /* 0x000000805b057824 */ /* 0x000fe200078e00ff */
[----:B------:R-:W-:Y:S01]  /*1a40*/  SHF.R.S32.HI R9, RZ, 0x1f, R8 ;  /* 0x0000001fff097819 */ /* 0x000fe20000011408 */
[----:B------:R-:W-:Y:S01]  /*1a50*/  IMAD R6, R21, UR8, RZ ;  /* 0x0000000815067c24 */ /* 0x000fe2000f8e02ff */
[----:B------:R-:W-:Y:S01]  /*1a60*/  USHF.R.U32.HI UR4, URZ, 0x2, UR5 ;  /* 0x000000023f047899 */ /* 0x000fe20008011605 */
[----:B------:R-:W-:Y:S01]  /*1a70*/  IMAD R0, R0, -0x40, R7 ;  /* 0xffffffc000007824 */ /* 0x000fe200078e0207 */
[----:B------:R-:W-:Y:S01]  /*1a80*/  ISETP.GE.OR P0, PT, R5, UR7, P0 ;  /* 0x0000000705007c0c */ /* 0x000fe20008706670 */
[----:B------:R-:W-:Y:S01]  /*1a90*/  ULOP3.LUT UR38, UR38, UR6, URZ, 0x3c, !UPT ;  /* 0x0000000626267292 */ /* 0x000fe2000f8e3c3f */
[C---:B------:R-:W-:Y:S01]  /*1aa0*/  IMAD R15, R89.reuse, UR9, R6 ;  /* 0x00000009590f7c24 */ /* 0x040fe2000f8e0206 */
[----:B------:R-:W-:Y:S01]  /*1ab0*/  LOP3.LUT R105, R10, R3, R4, 0xfe, !PT ;  /* 0x000000030a697212 */ /* 0x000fe200078efe04 */
[----:B------:R-:W-:Y:S01]  /*1ac0*/  IMAD.WIDE.U32 R6, R89, UR8, R8 ;  /* 0x0000000859067c25 */ /* 0x000fe2000f8e0008 */
[----:B------:R-:W-:Y:S01]  /*1ad0*/  UIMAD UR39, UR4, -0x6, UR39 ;  /* 0xfffffffa042778a4 */ /* 0x000fe2000f8e0227 */
[----:B------:R-:W-:Y:S01]  /*1ae0*/  IADD3 R3, -R5, UR7, R0 ;  /* 0x0000000705037c10 */ /* 0x000fe2000fffe100 */
[----:B------:R-:W-:Y:S01]  /*1af0*/  @UP1 ULOP3.LUT UR38, UR38, 0x1, UR4, 0x78, !UPT ;  /* 0x0000000126261892 */ /* 0x000fe2000f8e7804 */
[----:B------:R-:W-:-:S02]  /*1b00*/  IMAD.IADD R7, R7, 0x1, R15 ;  /* 0x0000000107077824 */ /* 0x000fc400078e020f */
[----:B------:R-:W-:Y:S02]  /*1b10*/  IMAD.IADD R4, R12, 0x1, -R13 ;  /* 0x000000010c047824 */ /* 0x000fe400078e0a0d */
[----:B------:R-:W-:Y:S01]  /*1b20*/  IMAD.MOV.U32 R0, RZ, RZ, -0x1 ;  /* 0xffffffffff007424 */ /* 0x000fe200078e00ff */
[----:B------:R-:W-:Y:S06]  /*1b30*/  @P0 BRA `(.L_x_28) ;  /* 0x0000004000240947 */ /* 0x000fec0003800000 */
[----:B------:R-:W0:Y:S01]  /*1b40*/  LDC.64 R98, c[0x0][0x5c8] ;  /* 0x00017200ff627b82 */ /* 0x000e220000000a00 */
[----:B-----5:R-:W-:Y:S01]  /*1b50*/  FSETP.NEU.AND P0, PT, R88, RZ, PT ;  /* 0x000000ff5800720b */ /* 0x020fe20003f0d000 */
[----:B------:R-:W-:Y:S01]  /*1b60*/  BSSY B0, `(.L_x_28) ;  /* 0x0000406000007945 */ /* 0x000fe20003800000 */
[----:B------:R-:W-:-:S04]  /*1b70*/  ISETP.GT.AND P2, PT, R4, RZ, PT ;  /* 0x000000ff0400720c */ /* 0x000fc80003f44270 */
[----:B------:R-:W-:Y:S01]  /*1b80*/  ISETP.GT.AND P1, PT, R3, RZ, P2 ;  /* 0x000000ff0300720c */ /* 0x000fe20001724270 */
[-C--:B0-----:R-:W-:Y:S02]  /*1b90*/  IMAD R12, R11, R98.reuse, RZ ;  /* 0x000000620b0c7224 */ /* 0x081fe400078e02ff */
[----:B------:R-:W-:-:S04]  /*1ba0*/  IMAD.WIDE.U32 R92, R105, R98, R6 ;  /* 0x00000062695c7225 */ /* 0x000fc800078e0006 */
[----:B------:R-:W-:-:S04]  /*1bb0*/  IMAD R5, R105, R99, R12 ;  /* 0x0000006369057224 */ /* 0x000fc800078e020c */
[----:B------:R-:W-:Y:S01]  /*1bc0*/  IMAD.IADD R91, R93, 0x1, R5 ;  /* 0x000000015d5b7824 */ /* 0x000fe200078e0205 */
[----:B------:R-:W-:Y:S06]  /*1bd0*/  @!P0 BRA `(.L_x_29) ;  /* 0x0000002c00288947 */ /* 0x000fec0003800000 */
[----:B------:R-:W0:Y:S01]  /*1be0*/  LDC.64 R96, c[0x0][0x5b8] ;  /* 0x00016e00ff607b82 */ /* 0x000e220000000a00 */
[----:B------:R-:W-:-:S07]  /*1bf0*/  ULDC.64 UR4, c[0x0][0x5c0] ;  /* 0x0001700000047ab9 */ /* 0x000fce0000000a00 */
[----:B------:R-:W1:Y:S08]  /*1c00*/  LDC.64 R100, c[0x0][0x5b0] ;  /* 0x00016c00ff647b82 */ /* 0x000e700000000a00 */
[----:B------:R-:W2:Y:S01]  /*1c10*/  LDC.64 R102, c[0x0][0x5a8] ;  /* 0x00016a00ff667b82 */ /* 0x000ea20000000a00 */
[-C--:B0-----:R-:W-:Y:S02]  /*1c20*/  IMAD R6, R21, R96.reuse, RZ ;  /* 0x0000006015067224 */ /* 0x081fe400078e02ff */
[----:B------:R-:W-:-:S04]  /*1c30*/  IMAD.WIDE.U32 R94, R89, R96, R8 ;  /* 0x00000060595e7225 */ /* 0x000fc800078e0008 */
[----:B------:R-:W-:Y:S02]  /*1c40*/  IMAD R93, R89, R97, R6 ;  /* 0x00000061595d7224 */ /* 0x000fe400078e0206 */
[-C--:B-1----:R-:W-:Y:S02]  /*1c50*/  IMAD R10, R11, R100.reuse, RZ ;  /* 0x000000640b0a7224 */ /* 0x082fe400078e02ff */
[----:B------:R-:W-:Y:S02]  /*1c60*/  IMAD.IADD R13, R95, 0x1, R93 ;  /* 0x000000015f0d7824 */ /* 0x000fe400078e025d */
[----:B------:R-:W-:Y:S02]  /*1c70*/  IMAD.MOV.U32 R12, RZ, RZ, R94 ;  /* 0x000000ffff0c7224 */ /* 0x000fe400078e005e */
[C---:B------:R-:W-:Y:S02]  /*1c80*/  IMAD R97, R105.reuse, R101, R10 ;  /* 0x0000006569617224 */ /* 0x040fe400078e020a */
[----:B------:R-:W-:-:S04]  /*1c90*/  IMAD.WIDE.U32 R6, R105, R100, R12 ;  /* 0x0000006469067225 */ /* 0x000fc800078e000c */
[----:B------:R-:W-:Y:S01]  /*1ca0*/  IMAD.IADD R5, R7, 0x1, R97 ;  /* 0x0000000107057824 */ /* 0x000fe200078e0261 */
[----:B--2---:R-:W-:-:S04]  /*1cb0*/  LEA R14, P0, R6, R102, 0x1 ;  /* 0x00000066060e7211 */ /* 0x004fc800078008ff */
[----:B------:R-:W-:-:S05]  /*1cc0*/  LEA.HI.X R15, R6, R103, R5, 0x1, P0 ;  /* 0x00000067060f7211 */ /* 0x000fca00000f0c05 */
[----:B------:R0:W2:Y:S01]  /*1cd0*/  @P1 LDG.E.LTC128B.U16 R5, desc[UR36][R14.64] ;  /* 0x000000240e051981 */ /* 0x0000a2000c1e1520 */
[----:B------:R-:W-:Y:S01]  /*1ce0*/  LEA R10, P0, R92, UR4, 0x1 ;  /* 0x000000045c0a7c11 */ /* 0x000fe2000f8008ff */
[----:B------:R-:W-:Y:S01]  /*1cf0*/  IMAD.WIDE.U32 R6, R105, R100, R8 ;  /* 0x0000006469067225 */ /* 0x000fe200078e0008 */
[----:B------:R-:W-:Y:S03]  /*1d00*/  BSSY B1, `(.L_x_30) ;  /* 0x0000012000017945 */ /* 0x000fe60003800000 */
[----:B------:R-:W-:Y:S02]  /*1d10*/  IMAD.IADD R7, R97, 0x1, R7 ;  /* 0x0000000161077824 */ /* 0x000fe400078e0207 */
[----:B------:R-:W-:Y:S01]  /*1d20*/  IMAD.WIDE.U32 R20, R89, R96, R6 ;  /* 0x0000006059147225 */ /* 0x000fe200078e0006 */
[----:B0-----:R-:W-:-:S03]  /*1d30*/  SHF.L.U64.HI R15, R100, 0x3, R101 ;  /* 0x00000003640f7819 */ /* 0x001fc60000010265 */
[----:B------:R-:W-:Y:S01]  /*1d40*/  IMAD.IADD R7, R93, 0x1, R21 ;  /* 0x000000015d077824 */ /* 0x000fe200078e0215 */
[----:B------:R-:W-:Y:S01]  /*1d50*/  LEA R6, P4, R20, R102, 0x1 ;  /* 0x0000006614067211 */ /* 0x000fe200078808ff */
[----:B------:R-:W-:-:S03]  /*1d60*/  IMAD.SHL.U32 R14, R100, 0x8, RZ ;  /* 0x00000008640e7824 */ /* 0x000fc600078e00ff */
[----:B------:R-:W-:Y:S01]  /*1d70*/  LEA.HI.X R7, R20, R103, R7, 0x1, P4 ;  /* 0x0000006714077211 */ /* 0x000fe200020f0c07 */
[----:B--2---:R-:W-:-:S04]  /*1d80*/  IMAD.U32 R11, R5, 0x10000, RZ ;  /* 0x00010000050b7824 */ /* 0x004fc800078e00ff */
[----:B------:R-:W-:-:S04]  /*1d90*/  FMUL R11, R11, R88 ;  /* 0x000000580b0b7220 */ /* 0x000fc80000400000 */
[----:B------:R-:W-:Y:S01]  /*1da0*/  FFMA R24, R24, R23, R11 ;  /* 0x0000001718187223 */ /* 0x000fe2000000000b */
[----:B------:R-:W-:Y:S02]  /*1db0*/  LEA.HI.X R11, R92, UR5, R91, 0x1, P0 ;  /* 0x000000055c0b7c11 */ /* 0x000fe400080f0c5b */
[----:B------:R-:W-:Y:S02]  /*1dc0*/  ISETP.GT.AND P0, PT, R4, 0x1, PT ;  /* 0x000000010400780c */ /* 0x000fe40003f04270 */
[----:B------:R-:W-:Y:S02]  /*1dd0*/  F2FP.BF16.F32.PACK_AB R24, RZ, R24 ;  /* 0x00000018ff18723e */ /* 0x000fe400000010ff */
[----:B------:R-:W-:-:S03]  /*1de0*/  ISETP.GT.AND P3, PT, R3, RZ, P0 ;  /* 0x000000ff0300720c */ /* 0x000fc60000764270 */
[----:B------:R0:W-:Y:S10]  /*1df0*/  @P1 STG.E.U16 desc[UR36][R10.64], R24 ;  /* 0x000000180a001986 */ /* 0x0001f4000c101524 */
[----:B------:R-:W-:Y:S05]  /*1e00*/  @!P3 BRA `(.L_x_31) ;  /* 0x000000000004b947 */ /* 0x000fea0003800000 */
[----:B------:R1:W5:Y:S02]  /*1e10*/  LDG.E.LTC128B.U16 R5, desc[UR36][R6.64+0x2] ;  /* 0x0000022406057981 */ /* 0x000364000c1e1520 */
.L_x_31:
[----:B------:R-:W-:Y:S05]  /*1e20*/  BSYNC B1 ;  /* 0x0000000000017941 */ /* 0x000fea0003800000 */
.L_x_30:
[----:B-----5:R-:W-:Y:S01]  /*1e30*/  IMAD.U32 R91, R5, 0x10000, RZ ;  /* 0x00010000055b7824 */ /* 0x020fe200078e00ff */
[----:B------:R-:W-:Y:S01]  /*1e40*/  ISETP.GT.AND P2, PT, R3, 0x8, P2 ;  /* 0x000000080300780c */ /* 0x000fe20001744270 */
[----:B------:R-:W-:Y:S01]  /*1e50*/  IMAD.WIDE.U32 R20, R105, R100, R14 ;  /* 0x0000006469147225 */ /* 0x000fe200078e000e */
[----:B0-----:R-:W-:-:S03]  /*1e60*/  PRMT R24, R5, 0x7610, R24 ;  /* 0x0000761005187816 */ /* 0x001fc60000000018 */
[----:B------:R-:W-:Y:S01]  /*1e70*/  FMUL R12, R91, R88 ;  /* 0x000000585b0c7220 */ /* 0x000fe20000400000 */
[----:B------:R-:W-:Y:S01]  /*1e80*/  IMAD.IADD R97, R97, 0x1, R21 ;  /* 0x0000000161617824 */ /* 0x000fe200078e0215 */
[----:B------:R-:W-:Y:S02]  /*1e90*/  IADD3 R94, P1, R94, R20, RZ ;  /* 0x000000145e5e7210 */ /* 0x000fe40007f3e0ff */
[----:B------:R-:W-:-:S03]  /*1ea0*/  FFMA R12, R25, R23, R12 ;  /* 0x00000017190c7223 */ /* 0x000fc6000000000c */
[----:B------:R-:W-:Y:S02]  /*1eb0*/  IMAD.X R13, R97, 0x1, R13, P1 ;  /* 0x00000001610d7824 */ /* 0x000fe400008e060d */
[----:B------:R-:W-:Y:S02]  /*1ec0*/  F2FP.BF16.F32.PACK_AB R12, RZ, R12 ;  /* 0x0000000cff0c723e */ /* 0x000fe400000010ff */
[----:B------:R-:W-:Y:S02]  /*1ed0*/  LEA R14, P1, R94, R102, 0x1 ;  /* 0x000000665e0e7211 */ /* 0x000fe400078208ff */
[----:B------:R-:W-:Y:S02]  /*1ee0*/  PRMT R21, R12, 0x7610, R21 ;  /* 0x000076100c157816 */ /* 0x000fe40000000015 */
[----:B------:R-:W-:-:S03]  /*1ef0*/  LEA.HI.X R15, R94, R103, R13, 0x1, P1 ;  /* 0x000000675e0f7211 */ /* 0x000fc600008f0c0d */
[----:B------:R0:W-:Y:S04]  /*1f00*/  @P3 STG.E.U16 desc[UR36][R10.64+0x2], R21 ;  /* 0x000002150a003986 */ /* 0x0001e8000c101524 */
[----:B------:R-:W2:Y:S01]  /*1f10*/  @P2 LDG.E.LTC128B.U16 R24, desc[UR36][R14.64] ;  /* 0x000000240e182981 */ /* 0x000ea2000c1e1520 */
[----:B------:R-:W-:Y:S01]  /*1f20*/  IADD3 R20, P1, R8, R20, RZ ;  /* 0x0000001408147210 */ /* 0x000fe20007f3e0ff */
[----:B------:R-:W-:Y:S01]  /*1f30*/  BSSY B1, `(.L_x_32) ;  /* 0x0000011000017945 */ /* 0x000fe20003800000 */
[C---:B------:R-:W-:Y:S02]  /*1f40*/  SHF.L.U64.HI R13, R98.reuse, 0x4, R99 ;  /* 0x00000004620d7819 */ /* 0x040fe40000010263 */
[----:B------:R-:W-:Y:S01]  /*1f50*/  ISETP.GT.AND P0, PT, R3, 0x8, P0 ;  /* 0x000000080300780c */ /* 0x000fe20000704270 */
[----:B0-----:R-:W-:Y:S01]  /*1f60*/  IMAD.X R21, R9, 0x1, R97, P1 ;  /* 0x0000000109157824 */ /* 0x001fe200008e0661 */
[----:B------:R-:W-:Y:S01]  /*1f70*/  LEA R12, P1, R98, R10, 0x4 ;  /* 0x0000000a620c7211 */ /* 0x000fe200078220ff */
[----:B------:R-:W-:-:S04]  /*1f80*/  IMAD.WIDE.U32 R20, R89, R96, R20 ;  /* 0x0000006059147225 */ /* 0x000fc800078e0014 */
[----:B------:R-:W-:Y:S01]  /*1f90*/  IMAD.X R13, R13, 0x1, R11, P1 ;  /* 0x000000010d0d7824 */ /* 0x000fe200008e060b */
[----:B------:R-:W-:Y:S01]  /*1fa0*/  LEA R8, P3, R20, R102, 0x1 ;  /* 0x0000006614087211 */ /* 0x000fe200078608ff */
[----:B------:R-:W-:-:S05]  /*1fb0*/  IMAD.IADD R9, R93, 0x1, R21 ;  /* 0x000000015d097824 */ /* 0x000fca00078e0215 */
[----:B------:R-:W-:Y:S01]  /*1fc0*/  LEA.HI.X R9, R20, R103, R9, 0x1, P3 ;  /* 0x0000006714097211 */ /* 0x000fe200018f0c09 */
[----:B--2---:R-:W-:-:S04]  /*1fd0*/  IMAD.U32 R5, R24, 0x10000, RZ ;  /* 0x0001000018057824 */ /* 0x004fc800078e00ff */
[----:B------:R-:W-:-:S04]  /*1fe0*/  FMUL R5, R5, R88 ;  /* 0x0000005805057220 */ /* 0x000fc80000400000 */
[----:B------:R-:W-:-:S05]  /*1ff0*/  FFMA R5, R26, R23, R5 ;  /* 0x000000171a057223 */ /* 0x000fca0000000005 */
[----:B------:R-:W-:-:S05]  /*2000*/  F2FP.BF16.F32.PACK_AB R5, RZ, R5 ;  /* 0x00000005ff05723e */ /* 0x000fca00000010ff */
[----:B------:R0:W-:Y:S01]  /*2010*/  @P2 STG.E.U16 desc[UR36][R12.64], R5 ;  /* 0x000000050c002986 */ /* 0x0001e2000c101524 */
[----:B------:R-:W-:Y:S05]  /*2020*/  @!P0 BRA `(.L_x_33) ;  /* 0x0000000000048947 */ /* 0x000fea0003800000 */
[----:B------:R2:W5:Y:S02]  /*2030*/  LDG.E.LTC128B.U16 R24, desc[UR36][R8.64+0x2] ;  /* 0x0000022408187981 */ /* 0x000564000c1e1520 */
.L_x_33:
[----:B------:R-:W-:Y:S05]  /*2040*/  BSYNC B1 ;  /* 0x0000000000017941 */ /* 0x000fea0003800000 */
.L_x_32:
[----:B0----5:R-:W-:Y:S01]  /*2050*/  IMAD.U32 R5, R24, 0x10000, RZ ;  /* 0x0001000018057824 */ /* 0x021fe200078e00ff */
[----:B------:R-:W-:Y:S01]  /*2060*/  ISETP.GT.AND P1, PT, R4, 0x8, PT ;  /* 0x000000080400780c */ /* 0x000fe20003f24270 */
[----:B------:R-:W-:Y:S02]  /*2070*/  BSSY B1, `(.L_x_34) ;  /* 0x0000008000017945 */ /* 0x000fe40003800000 */
[----:B------:R-:W-:Y:S01]  /*2080*/  FMUL R14, R5, R88 ;  /* 0x00000058050e7220 */ /* 0x000fe20000400000 */
[----:B------:R-:W-:-:S03]  /*2090*/  ISETP.GT.AND P2, PT, R3, RZ, P1 ;  /* 0x000000ff0300720c */ /* 0x000fc60000f44270 */
[----:B------:R-:W-:-:S05]  /*20a0*/  FFMA R14, R27, R23, R14 ;  /* 0x000000171b0e7223 */ /* 0x000fca000000000e */
[----:B------:R-:W-:-:S05]  /*20b0*/  F2FP.BF16.F32.PACK_AB R14, RZ, R14 ;  /* 0x0000000eff0e723e */ /* 0x000fca00000010ff */
[----:B------:R0:W-:Y:S01]  /*20c0*/  @P0 STG.E.U16 desc[UR36][R12.64+0x2], R14 ;  /* 0x0000020e0c000986 */ /* 0x0001e2000c101524 */
[----:B------:R-:W-:Y:S05]  /*20d0*/  @!P2 BRA `(.L_x_35) ;  /* 0x000000000004a947 */ /* 0x000fea0003800000 */
[----:B------:R3:W5:Y:S02]  /*20e0*/  LDG.E.LTC128B.U16 R24, desc[UR36][R6.64+0x10] ;  /* 0x0000102406187981 */ /* 0x000764000c1e1520 */
.L_x_35:
[----:B------:R-:W-:Y:S05]  /*20f0*/  BSYNC B1 ;  /* 0x0000000000017941 */ /* 0x000fea0003800000 */
.L_x_34:
[----:B-----5:R-:W-:Y:S01]  /*2100*/  IMAD.U32 R5, R24, 0x10000, RZ ;  /* 0x0001000018057824 */ /* 0x020fe200078e00ff */
        /* <DEDUP_REMOVED lines=9> */
.L_x_37:
[----:B------:R-:W-:Y:S05]  /*21a0*/  BSYNC B1 ;  /* 0x0000000000017941 */ /* 0x000fea0003800000 */
.L_x_36:
[----:B----45:R-:W-:Y:S01]  /*21b0*/  IMAD.U32 R5, R24, 0x10000, RZ ;  /* 0x0001000018057824 */ /* 0x030fe200078e00ff */
[----:B------:R-:W-:Y:S01]  /*21c0*/  ISETP.GT.AND P1, PT, R3, 0x8, P1 ;  /* 0x000000080300780c */ /* 0x000fe20000f24270 */
[----:B------:R-:W-:Y:S02]  /*21d0*/  BSSY B1, `(.L_x_38) ;  /* 0x0000007000017945 */ /* 0x000fe40003800000 */
[----:B0-----:R-:W-:-:S04]  /*21e0*/  FMUL R14, R5, R88 ;  /* 0x00000058050e7220 */ /* 0x001fc80000400000 */
[----:B------:R-:W-:-:S05]  /*21f0*/  FFMA R14, R29, R23, R14 ;  /* 0x000000171d0e7223 */ /* 0x000fca000000000e */
[----:B------:R-:W-:-:S05]  /*2200*/  F2FP.BF16.F32.PACK_AB R14, RZ, R14 ;  /* 0x0000000eff0e723e */ /* 0x000fca00000010ff */
[----:B------:R0:W-:Y:S01]  /*2210*/  @P3 STG.E.U16 desc[UR36][R10.64+0x12], R14 ;  /* 0x0000120e0a003986 */ /* 0x0001e2000c101524 */
[----:B------:R-:W-:Y:S05]  /*2220*/  @!P1 BRA `(.L_x_39) ;  /* 0x0000000000049947 */ /* 0x000fea0003800000 */
[----:B------:R4:W5:Y:S02]  /*2230*/  LDG.E.LTC128B.U16 R24, desc[UR36][R8.64+0x10] ;  /* 0x0000102408187981 */ /* 0x000964000c1e1520 */
.L_x_39:
[----:B------:R-:W-:Y:S05]  /*2240*/  BSYNC B1 ;  /* 0x0000000000017941 */ /* 0x000fea0003800000 */
.L_x_38:
[----:B-----5:R-:W-:Y:S01]  /*2250*/  IMAD.U32 R5, R24, 0x10000, RZ ;  /* 0x0001000018057824 */ /* 0x020fe200078e00ff */
[----:B------:R-:W-:Y:S01]  /*2260*/  ISETP.GT.AND P0, PT, R3, 0x8, P0 ;  /* 0x000000080300780c */ /* 0x000fe20000704270 */
[----:B------:R-:W-:Y:S02]  /*2270*/  BSSY B1, `(.L_x_40) ;  /* 0x0000007000017945 */ /* 0x000fe40003800000 */
[----:B------:R-:W-:-:S04]  /*2280*/  FMUL R5, R5, R88 ;  /* 0x0000005805057220 */ /* 0x000fc80000400000 */
[----:B------:R-:W-:-:S05]  /*2290*/  FFMA R5, R30, R23, R5 ;  /* 0x000000171e057223 */ /* 0x000fca0000000005 */
[----:B------:R-:W-:-:S05]  /*22a0*/  F2FP.BF16.F32.PACK_AB R5, RZ, R5 ;  /* 0x00000005ff05723e */ /* 0x000fca00000010ff */
[----:B------:R0:W-:Y:S01]  /*22b0*/  @P1 STG.E.U16 desc[UR36][R12.64+0x10], R5 ;  /* 0x000010050c001986 */ /* 0x0001e2000c101524 */
[----:B------:R-:W-:Y:S05]  /*22c0*/  @!P0 BRA `(.L_x_41) ;  /* 0x0000000000048947 */ /* 0x000fea0003800000 */
[----:B------:R0:W5:Y:S02]  /*22d0*/  LDG.E.LTC128B.U16 R24, desc[UR36][R8.64+0x12] ;  /* 0x0000122408187981 */ /* 0x000164000c1e1520 */
.L_x_41:
[----:B------:R-:W-:Y:S05]  /*22e0*/  BSYNC B1 ;  /* 0x0000000000017941 */ /* 0x000fea0003800000 */
.L_x_40:
        /* <DEDUP_REMOVED lines=10> */
.L_x_43:
[----:B------:R-:W-:Y:S05]  /*2390*/  BSYNC B1 ;  /* 0x0000000000017941 */ /* 0x000fea0003800000 */
.L_x_42:
        /* <DEDUP_REMOVED lines=10> */
.L_x_45:
[----:B------:R-:W-:Y:S05]  /*2440*/  BSYNC B1 ;  /* 0x0000000000017941 */ /* 0x000fea0003800000 */
.L_x_44:
[----:B0----5:R-:W-:Y:S01]  /*2450*/  IMAD.U32 R5, R24, 0x10000, RZ ;  /* 0x0001000018057824 */ /* 0x021fe200078e00ff */
        /* <DEDUP_REMOVED lines=8> */
.L_x_47:
[----:B------:R-:W-:Y:S05]  /*24e0*/  BSYNC B1 ;  /* 0x0000000000017941 */ /* 0x000fea0003800000 */
.L_x_46:
        /* <DEDUP_REMOVED lines=9> */
.L_x_49:
[----:B------:R-:W-:Y:S05]  /*2580*/  BSYNC B1 ;  /* 0x0000000000017941 */ /* 0x000fea0003800000 */
.L_x_48:
        /* <DEDUP_REMOVED lines=10> */
.L_x_51:
[----:B------:R-:W-:Y:S05]  /*2630*/  BSYNC B1 ;  /* 0x0000000000017941 */ /* 0x000fea0003800000 */
.L_x_50:
        /* <DEDUP_REMOVED lines=10> */
.L_x_53:
[----:B------:R-:W-:Y:S05]  /*26e0*/  BSYNC B1 ;  /* 0x0000000000017941 */ /* 0x000fea0003800000 */
.L_x_52:
        /* <DEDUP_REMOVED lines=9> */
.L_x_55:
[----:B------:R-:W-:Y:S05]  /*2780*/  BSYNC B1 ;  /* 0x0000000000017941 */ /* 0x000fea0003800000 */
.L_x_54:
        /* <DEDUP_REMOVED lines=9> */
.L_x_57:
[----:B------:R-:W-:Y:S05]  /*2820*/  BSYNC B1 ;  /* 0x0000000000017941 */ /* 0x000fea0003800000 */
.L_x_56:
        /* <DEDUP_REMOVED lines=10> */
.L_x_59:
[----:B------:R-:W-:Y:S05]  /*28d0*/  BSYNC B1 ;  /* 0x0000000000017941 */ /* 0x000fea0003800000 */
.L_x_58:
        /* <DEDUP_REMOVED lines=10> */
.L_x_61:
[----:B------:R-:W-:Y:S05]  /*2980*/  BSYNC B1 ;  /* 0x0000000000017941 */ /* 0x000fea0003800000 */
.L_x_60:
        /* <DEDUP_REMOVED lines=9> */
.L_x_63:
[----:B------:R-:W-:Y:S05]  /*2a20*/  BSYNC B1 ;  /* 0x0000000000017941 */ /* 0x000fea0003800000 */
.L_x_62:
        /* <DEDUP_REMOVED lines=9> */
.L_x_65:
[----:B------:R-:W-:Y:S05]  /*2ac0*/  BSYNC B1 ;  /* 0x0000000000017941 */ /* 0x000fea0003800000 */
.L_x_64:
        /* <DEDUP_REMOVED lines=10> */
.L_x_67:
[----:B------:R-:W-:Y:S05]  /*2b70*/  BSYNC B1 ;  /* 0x0000000000017941 */ /* 0x000fea0003800000 */
.L_x_66:
        /* <DEDUP_REMOVED lines=10> */
.L_x_69:
[----:B------:R-:W-:Y:S05]  /*2c20*/  BSYNC B1 ;  /* 0x0000000000017941 */ /* 0x000fea0003800000 */
.L_x_68:
        /* <DEDUP_REMOVED lines=9> */
.L_x_71:
[----:B------:R-:W-:Y:S05]  /*2cc0*/  BSYNC B1 ;  /* 0x0000000000017941 */ /* 0x000fea0003800000 */
.L_x_70:
        /* <DEDUP_REMOVED lines=9> */
.L_x_73:
[----:B------:R-:W-:Y:S05]  /*2d60*/  BSYNC B1 ;  /* 0x0000000000017941 */ /* 0x000fea0003800000 */
.L_x_72:
        /* <DEDUP_REMOVED lines=10> */
.L_x_75:
[----:B------:R-:W-:Y:S05]  /*2e10*/  BSYNC B1 ;  /* 0x0000000000017941 */ /* 0x000fea0003800000 */
.L_x_74:
        /* <DEDUP_REMOVED lines=10> */
.L_x_77:
[----:B------:R-:W-:Y:S05]  /*2ec0*/  BSYNC B1 ;  /* 0x0000000000017941 */ /* 0x000fea0003800000 */
.L_x_76:
        /* <DEDUP_REMOVED lines=9> */
.L_x_79:
[----:B------:R-:W-:Y:S05]  /*2f60*/  BSYNC B1 ;  /* 0x0000000000017941 */ /* 0x000fea0003800000 */
.L_x_78:
        /* <DEDUP_REMOVED lines=9> */
.L_x_81:
[----:B------:R-:W-:Y:S05]  /*3000*/  BSYNC B1 ;  /* 0x0000000000017941 */ /* 0x000fea0003800000 */
.L_x_80:
        /* <DEDUP_REMOVED lines=10> */
.L_x_83:
[----:B------:R-:W-:Y:S05]  /*30b0*/  BSYNC B1 ;  /* 0x0000000000017941 */ /* 0x000fea0003800000 */
.L_x_82:
        /* <DEDUP_REMOVED lines=10> */
.L_x_85:
[----:B------:R-:W-:Y:S05]  /*3160*/  BSYNC B1 ;  /* 0x0000000000017941 */ /* 0x000fea0003800000 */
.L_x_84:
        /* <DEDUP_REMOVED lines=9> */
.L_x_87:
[----:B------:R-:W-:Y:S05]  /*3200*/  BSYNC B1 ;  /* 0x0000000000017941 */ /* 0x000fea0003800000 */
.L_x_86:
        /* <DEDUP_REMOVED lines=9> */
.L_x_89:
[----:B------:R-:W-:Y:S05]  /*32a0*/  BSYNC B1 ;  /* 0x0000000000017941 */ /* 0x000fea0003800000 */
.L_x_88:
        /* <DEDUP_REMOVED lines=10> */
.L_x_91:
[----:B------:R-:W-:Y:S05]  /*3350*/  BSYNC B1 ;  /* 0x0000000000017941 */ /* 0x000fea0003800000 */
.L_x_90:
        /* <DEDUP_REMOVED lines=10> */
.L_x_93:
[----:B------:R-:W-:Y:S05]  /*3400*/  BSYNC B1 ;  /* 0x0000000000017941 */ /* 0x000fea0003800000 */
.L_x_92:
        /* <DEDUP_REMOVED lines=9> */
.L_x_95:
[----:B------:R-:W-:Y:S05]  /*34a0*/  BSYNC B1 ;  /* 0x0000000000017941 */ /* 0x000fea0003800000 */
.L_x_94:
        /* <DEDUP_REMOVED lines=9> */
.L_x_97:
[----:B------:R-:W-:Y:S05]  /*3540*/  BSYNC B1 ;  /* 0x0000000000017941 */ /* 0x000fea0003800000 */
.L_x_96:
        /* <DEDUP_REMOVED lines=10> */
.L_x_99:
[----:B------:R-:W-:Y:S05]  /*35f0*/  BSYNC B1 ;  /* 0x0000000000017941 */ /* 0x000fea0003800000 */
.L_x_98:
        /* <DEDUP_REMOVED lines=10> */
.L_x_101:
[----:B------:R-:W-:Y:S05]  /*36a0*/  BSYNC B1 ;  /* 0x0000000000017941 */ /* 0x000fea0003800000 */
.L_x_100:
        /* <DEDUP_REMOVED lines=9> */
.L_x_103:
[----:B------:R-:W-:Y:S05]  /*3740*/  BSYNC B1 ;  /* 0x0000000000017941 */ /* 0x000fea0003800000 */
.L_x_102:
        /* <DEDUP_REMOVED lines=9> */
.L_x_105:
[----:B------:R-:W-:Y:S05]  /*37e0*/  BSYNC B1 ;  /* 0x0000000000017941 */ /* 0x000fea0003800000 */
.L_x_104:
        /* <DEDUP_REMOVED lines=10> */
.L_x_107:
[----:B------:R-:W-:Y:S05]  /*3890*/  BSYNC B1 ;  /* 0x0000000000017941 */ /* 0x000fea0003800000 */
.L_x_106:
        /* <DEDUP_REMOVED lines=10> */
.L_x_109:
[----:B------:R-:W-:Y:S05]  /*3940*/  BSYNC B1 ;  /* 0x0000000000017941 */ /* 0x000fea0003800000 */
.L_x_108:
        /* <DEDUP_REMOVED lines=9> */
.L_x_111:
[----:B------:R-:W-:Y:S05]  /*39e0*/  BSYNC B1 ;  /* 0x0000000000017941 */ /* 0x000fea0003800000 */
.L_x_110:
        /* <DEDUP_REMOVED lines=9> */
.L_x_113:
[----:B------:R-:W-:Y:S05]  /*3a80*/  BSYNC B1 ;  /* 0x0000000000017941 */ /* 0x000fea0003800000 */
.L_x_112:
        /* <DEDUP_REMOVED lines=10> */
.L_x_115:
[----:B------:R-:W-:Y:S05]  /*3b30*/  BSYNC B1 ;  /* 0x0000000000017941 */ /* 0x000fea0003800000 */
.L_x_114:
        /* <DEDUP_REMOVED lines=10> */
.L_x_117:
[----:B------:R-:W-:Y:S05]  /*3be0*/  BSYNC B1 ;  /* 0x0000000000017941 */ /* 0x000fea0003800000 */
.L_x_116:
        /* <DEDUP_REMOVED lines=9> */
.L_x_119:
[----:B------:R-:W-:Y:S05]  /*3c80*/  BSYNC B1 ;  /* 0x0000000000017941 */ /* 0x000fea0003800000 */
.L_x_118:
        /* <DEDUP_REMOVED lines=9> */
.L_x_121:
[----:B------:R-:W-:Y:S05]  /*3d20*/  BSYNC B1 ;  /* 0x0000000000017941 */ /* 0x000fea0003800000 */
.L_x_120:
        /* <DEDUP_REMOVED lines=10> */
.L_x_123:
[----:B------:R-:W-:Y:S05]  /*3dd0*/  BSYNC B1 ;  /* 0x0000000000017941 */ /* 0x000fea0003800000 */
.L_x_122:
        /* <DEDUP_REMOVED lines=10> */
.L_x_125:
[----:B------:R-:W-:Y:S05]  /*3e80*/  BSYNC B1 ;  /* 0x0000000000017941 */ /* 0x000fea0003800000 */
.L_x_124:
        /* <DEDUP_REMOVED lines=9> */
.L_x_127:
[----:B------:R-:W-:Y:S05]  /*3f20*/  BSYNC B1 ;  /* 0x0000000000017941 */ /* 0x000fea0003800000 */
.L_x_126:
        /* <DEDUP_REMOVED lines=9> */
.L_x_129:
[----:B------:R-:W-:Y:S05]  /*3fc0*/  BSYNC B1 ;  /* 0x0000000000017941 */ /* 0x000fea0003800000 */
.L_x_128:
        /* <DEDUP_REMOVED lines=10> */
.L_x_131:
[----:B------:R-:W-:Y:S05]  /*4070*/  BSYNC B1 ;  /* 0x0000000000017941 */ /* 0x000fea0003800000 */
.L_x_130:
        /* <DEDUP_REMOVED lines=10> */
.L_x_133:
[----:B------:R-:W-:Y:S05]  /*4120*/  BSYNC B1 ;  /* 0x0000000000017941 */ /* 0x000fea0003800000 */
.L_x_132:
        /* <DEDUP_REMOVED lines=9> */
.L_x_135:
[----:B------:R-:W-:Y:S05]  /*41c0*/  BSYNC B1 ;  /* 0x0000000000017941 */ /* 0x000fea0003800000 */
.L_x_134:
        /* <DEDUP_REMOVED lines=9> */
.L_x_137:
[----:B------:R-:W-:Y:S05]  /*4260*/  BSYNC B1 ;  /* 0x0000000000017941 */ /* 0x000fea0003800000 */
.L_x_136:
        /* <DEDUP_REMOVED lines=10> */
.L_x_139:
[----:B------:R-:W-:Y:S05]  /*4310*/  BSYNC B1 ;  /* 0x0000000000017941 */ /* 0x000fea0003800000 */
.L_x_138:
        /* <DEDUP_REMOVED lines=10> */
.L_x_141:
[----:B------:R-:W-:Y:S05]  /*43c0*/  BSYNC B1 ;  /* 0x0000000000017941 */ /* 0x000fea0003800000 */
.L_x_140:
        /* <DEDUP_REMOVED lines=9> */
.L_x_143:
[----:B------:R-:W-:Y:S05]  /*4460*/  BSYNC B1 ;  /* 0x0000000000017941 */ /* 0x000fea0003800000 */
.L_x_142:
        /* <DEDUP_REMOVED lines=9> */
.L_x_145:
[----:B------:R-:W-:Y:S05]  /*4500*/  BSYNC B1 ;  /* 0x0000000000017941 */ /* 0x000fea0003800000 */
.L_x_144:
        /* <DEDUP_REMOVED lines=10> */
.L_x_147:
[----:B------:R-:W-:Y:S05]  /*45b0*/  BSYNC B1 ;  /* 0x0000000000017941 */ /* 0x000fea0003800000 */
.L_x_146:
[----:B-----5:R-:W-:Y:S01]  /*45c0*/  IMAD.U32 R5, R24, 0x10000, RZ ;  /* 0x0001000018057824 */ /* 0x020fe200078e00ff */
[----:B------:R-:W-:Y:S01]  /*45d0*/  ISETP.GT.AND P0, PT, R4, 0x79, PT ;  /* 0x000000790400780c */ /* 0x000fe20003f04270 */
[----:B------:R-:W-:Y:S01]  /*45e0*/  @P2 IMAD.MOV.U32 R4, RZ, RZ, R10 ;  /* 0x000000ffff042224 */ /* 0x000fe200078e000a */
[----:B------:R-:W-:Y:S01]  /*45f0*/  BSSY B1, `(.L_x_148) ;  /* 0x000000a000017945 */ /* 0x000fe20003800000 */
[----:B------:R-:W-:Y:S01]  /*4600*/  FMUL R5, R5, R88 ;  /* 0x0000005805057220 */ /* 0x000fe20000400000 */
[----:B------:R-:W-:-:S03]  /*4610*/  ISETP.GT.AND P3, PT, R3, RZ, P0 ;  /* 0x000000ff0300720c */ /* 0x000fc60000764270 */
[----:B------:R-:W-:-:S05]  /*4620*/  FFMA R5, R84, R23, R5 ;  /* 0x0000001754057223 */ /* 0x000fca0000000005 */
[----:B------:R-:W-:-:S04]  /*4630*/  F2FP.BF16.F32.PACK_AB R5, RZ, R5 ;  /* 0x00000005ff05723e */ /* 0x000fc800000010ff */
[----:B0-----:R-:W-:Y:S01]  /*4640*/  PRMT R14, R5, 0x7610, R14 ;  /* 0x00007610050e7816 */ /* 0x001fe2000000000e */
[----:B------:R-:W-:-:S05]  /*4650*/  @P2 IMAD.MOV.U32 R5, RZ, RZ, R11 ;  /* 0x000000ffff052224 */ /* 0x000fca00078e000b */
[----:B------:R0:W-:Y:S01]  /*4660*/  @P2 STG.E.U16 desc[UR36][R4.64+0xf0], R14 ;  /* 0x0000f00e04002986 */ /* 0x0001e2000c101524 */
[----:B------:R-:W-:Y:S05]  /*4670*/  @!P3 BRA `(.L_x_149) ;  /* 0x000000000004b947 */ /* 0x000fea0003800000 */
[----:B------:R0:W5:Y:S02]  /*4680*/  LDG.E.LTC128B.U16 R24, desc[UR36][R6.64+0xf2] ;  /* 0x0000f22406187981 */ /* 0x000164000c1e1520 */
.L_x_149:
[----:B------:R-:W-:Y:S05]  /*4690*/  BSYNC B1 ;  /* 0x0000000000017941 */ /* 0x000fea0003800000 */
.L_x_148:
        /* <DEDUP_REMOVED lines=9> */
.L_x_151:
[----:B------:R-:W-:Y:S05]  /*4730*/  BSYNC B1 ;  /* 0x0000000000017941 */ /* 0x000fea0003800000 */
.L_x_150:
[----:B-----5:R-:W-:Y:S01]  /*4740*/  IMAD.U32 R5, R24, 0x10000, RZ ;  /* 0x0001000018057824 */ /* 0x020fe200078e00ff */
[----:B------:R-:W-:Y:S01]  /*4750*/  ISETP.GT.AND P0, PT, R3, 0x8, P0 ;  /* 0x000000080300780c */ /* 0x000fe20000704270 */
[----:B0-----:R-:W-:Y:S01]  /*4760*/  @P1 IMAD.MOV.U32 R4, RZ, RZ, R12 ;  /* 0x000000ffff041224 */ /* 0x001fe200078e000c */
[----:B------:R-:W-:Y:S01]  /*4770*/  BSSY B1, `(.L_x_152) ;  /* 0x0000009000017945 */ /* 0x000fe20003800000 */
[----:B------:R-:W-:-:S04]  /*4780*/  FMUL R5, R5, R88 ;  /* 0x0000005805057220 */ /* 0x000fc80000400000 */
[----:B------:R-:W-:-:S05]  /*4790*/  FFMA R5, R86, R23, R5 ;  /* 0x0000001756057223 */ /* 0x000fca0000000005 */
[----:B------:R-:W-:-:S04]  /*47a0*/  F2FP.BF16.F32.PACK_AB R5, RZ, R5 ;  /* 0x00000005ff05723e */ /* 0x000fc800000010ff */
[----:B-1-3--:R-:W-:Y:S01]  /*47b0*/  PRMT R6, R5, 0x7610, R6 ;  /* 0x0000761005067816 */ /* 0x00afe20000000006 */
[----:B------:R-:W-:-:S05]  /*47c0*/  @P1 IMAD.MOV.U32 R5, RZ, RZ, R13 ;  /* 0x000000ffff051224 */ /* 0x000fca00078e000d */
[----:B------:R0:W-:Y:S01]  /*47d0*/  @P1 STG.E.U16 desc[UR36][R4.64+0xf0], R6 ;  /* 0x0000f00604001986 */ /* 0x0001e2000c101524 */
[----:B------:R-:W-:Y:S05]  /*47e0*/  @!P0 BRA `(.L_x_153) ;  /* 0x0000000000048947 */ /* 0x000fea0003800000 */
[----:B------:R1:W5:Y:S02]  /*47f0*/  LDG.E.LTC128B.U16 R24, desc[UR36][R8.64+0xf2] ;  /* 0x0000f22408187981 */ /* 0x000364000c1e1520 */
.L_x_153:
[----:B------:R-:W-:Y:S05]  /*4800*/  BSYNC B1 ;  /* 0x0000000000017941 */ /* 0x000fea0003800000 */
.L_x_152:
[----:B------:R-:W-:Y:S05]  /*4810*/  @!P0 BRA `(.L_x_154) ;  /* 0x0000001000e88947 */ /* 0x000fea0003800000 */
[----:B-----5:R-:W-:-:S04]  /*4820*/  IMAD.U32 R3, R24, 0x10000, RZ ;  /* 0x0001000018037824 */ /* 0x020fc800078e00ff */
[----:B0-----:R-:W-:-:S04]  /*4830*/  FMUL R4, R3, R88 ;  /* 0x0000005803047220 */ /* 0x001fc80000400000 */
[----:B------:R-:W-:-:S05]  /*4840*/  FFMA R4, R87, R23, R4 ;  /* 0x0000001757047223 */ /* 0x000fca0000000004 */
[----:B------:R-:W-:-:S05]  /*4850*/  F2FP.BF16.F32.PACK_AB R4, RZ, R4 ;  /* 0x00000004ff04723e */ /* 0x000fca00000010ff */
[----:B------:R3:W-:Y:S01]  /*4860*/  STG.E.U16 desc[UR36][R12.64+0xf2], R4 ;  /* 0x0000f2040c007986 */ /* 0x0007e2000c101524 */
[----:B------:R-:W-:Y:S05]  /*4870*/  BRA `(.L_x_154) ;  /* 0x0000001000d07947 */ /* 0x000fea0003800000 */
.L_x_29:
[----:B------:R-:W-:Y:S01]  /*4880*/  ISETP.GT.AND P0, PT, R4, 0x1, PT ;  /* 0x000000010400780c */ /* 0x000fe20003f04270 */
[----:B------:R-:W-:Y:S01]  /*4890*/  ULDC.64 UR4, c[0x0][0x5c0] ;  /* 0x0001700000047ab9 */ /* 0x000fe20000000a00 */
[-C--:B------:R-:W-:Y:S01]  /*48a0*/  FMUL R24, R24, R23.reuse ;  /* 0x0000001718187220 */ /* 0x080fe20000400000 */
[-C--:B------:R-:W-:Y:S01]  /*48b0*/  FMUL R25, R25, R23.reuse ;  /* 0x0000001719197220 */ /* 0x080fe20000400000 */
[----:B------:R-:W-:Y:S01]  /*48c0*/  ISETP.GT.AND P3, PT, R3, RZ, P0 ;  /* 0x000000ff0300720c */ /* 0x000fe20000764270 */
[-C--:B------:R-:W-:Y:S01]  /*48d0*/  FMUL R26, R26, R23.reuse ;  /* 0x000000171a1a7220 */ /* 0x080fe20000400000 */
[----:B------:R-:W-:Y:S01]  /*48e0*/  LEA R6, P4, R92, UR4, 0x1 ;  /* 0x000000045c067c11 */ /* 0x000fe2000f8808ff */
[-C--:B------:R-:W-:Y:S01]  /*48f0*/  FMUL R27, R27, R23.reuse ;  /* 0x000000171b1b7220 */ /* 0x080fe20000400000 */
[----:B------:R-:W-:Y:S01]  /*4900*/  F2FP.BF16.F32.PACK_AB R24, RZ, R24 ;  /* 0x00000018ff18723e */ /* 0x000fe200000010ff */
[-C--:B------:R-:W-:Y:S01]  /*4910*/  FMUL R28, R28, R23.reuse ;  /* 0x000000171c1c7220 */ /* 0x080fe20000400000 */
[----:B------:R-:W-:Y:S01]  /*4920*/  LEA.HI.X R7, R92, UR5, R91, 0x1, P4 ;  /* 0x000000055c077c11 */ /* 0x000fe2000a0f0c5b */
[----:B------:R-:W-:Y:S01]  /*4930*/  FMUL R29, R29, R23 ;  /* 0x000000171d1d7220 */ /* 0x000fe20000400000 */
[----:B------:R-:W-:Y:S01]  /*4940*/  F2FP.BF16.F32.PACK_AB R25, RZ, R25 ;  /* 0x00000019ff19723e */ /* 0x000fe200000010ff */
[-C--:B------:R-:W-:Y:S01]  /*4950*/  FMUL R30, R30, R23.reuse ;  /* 0x000000171e1e7220 */ /* 0x080fe20000400000 */
[----:B------:R-:W-:Y:S01]  /*4960*/  SHF.L.U64.HI R99, R98, 0x4, R99 ;  /* 0x0000000462637819 */ /* 0x000fe20000010263 */
[----:B------:R-:W-:Y:S01]  /*4970*/  @P1 STG.E.U16 desc[UR36][R6.64], R24 ;  /* 0x0000001806001986 */ /* 0x000fe2000c101524 */
[----:B------:R-:W-:Y:S01]  /*4980*/  ISETP.GT.AND P1, PT, R4, 0x8, PT ;  /* 0x000000080400780c */ /* 0x000fe20003f24270 */
[-C--:B------:R-:W-:Y:S01]  /*4990*/  FMUL R31, R31, R23.reuse ;  /* 0x000000171f1f7220 */ /* 0x080fe20000400000 */
[C---:B------:R-:W-:Y:S01]  /*49a0*/  ISETP.GT.AND P4, PT, R3.reuse, 0x8, P0 ;  /* 0x000000080300780c */ /* 0x040fe20000784270 */
[----:B------:R-:W-:Y:S01]  /*49b0*/  @P3 STG.E.U16 desc[UR36][R6.64+0x2], R25 ;  /* 0x0000021906003986 */ /* 0x000fe2000c101524 */
[----:B------:R-:W-:Y:S01]  /*49c0*/  LEA R8, P3, R98, R6, 0x4 ;  /* 0x0000000662087211 */ /* 0x000fe200078620ff */
[-C--:B------:R-:W-:Y:S01]  /*49d0*/  FMUL R32, R32, R23.reuse ;  /* 0x0000001720207220 */ /* 0x080fe20000400000 */
[----:B------:R-:W-:Y:S01]  /*49e0*/  ISETP.GT.AND P2, PT, R3, 0x8, P2 ;  /* 0x000000080300780c */ /* 0x000fe20001744270 */
[-C--:B------:R-:W-:Y:S01]  /*49f0*/  FMUL R33, R33, R23.reuse ;  /* 0x0000001721217220 */ /* 0x080fe20000400000 */
[----:B------:R-:W-:Y:S01]  /*4a00*/  ISETP.GT.AND P0, PT, R4, 0x9, PT ;  /* 0x000000090400780c */ /* 0x000fe20003f04270 */
[----:B------:R-:W-:Y:S01]  /*4a10*/  IMAD.X R9, R99, 0x1, R7, P3 ;  /* 0x0000000163097824 */ /* 0x000fe200018e0607 */
[C---:B------:R-:W-:Y:S01]  /*4a20*/  ISETP.GT.AND P5, PT, R3.reuse, RZ, P1 ;  /* 0x000000ff0300720c */ /* 0x040fe20000fa4270 */
[-C--:B------:R-:W-:Y:S01]  /*4a30*/  FMUL R34, R34, R23.reuse ;  /* 0x0000001722227220 */ /* 0x080fe20000400000 */
[----:B------:R-:W-:Y:S01]  /*4a40*/  ISETP.GT.AND P3, PT, R3, RZ, P0 ;  /* 0x000000ff0300720c */ /* 0x000fe20000764270 */
[-C--:B------:R-:W-:Y:S01]  /*4a50*/  FMUL R35, R35, R23.reuse ;  /* 0x0000001723237220 */ /* 0x080fe20000400000 */
[----:B------:R-:W-:Y:S01]  /*4a60*/  F2FP.BF16.F32.PACK_AB R26, RZ, R26 ;  /* 0x0000001aff1a723e */ /* 0x000fe200000010ff */
[----:B------:R-:W-:Y:S01]  /*4a70*/  FMUL R36, R36, R23 ;  /* 0x0000001724247220 */ /* 0x000fe20000400000 */
[----:B------:R-:W-:Y:S01]  /*4a80*/  F2FP.BF16.F32.PACK_AB R27, RZ, R27 ;  /* 0x0000001bff1b723e */ /* 0x000fe200000010ff */
[----:B------:R-:W-:Y:S01]  /*4a90*/  FMUL R37, R37, R23 ;  /* 0x0000001725257220 */ /* 0x000fe20000400000 */
[----:B------:R-:W-:Y:S01]  /*4aa0*/  F2FP.BF16.F32.PACK_AB R28, RZ, R28 ;  /* 0x0000001cff1c723e */ /* 0x000fe200000010ff */
[----:B------:R-:W-:Y:S01]  /*4ab0*/  @P2 STG.E.U16 desc[UR36][R8.64], R26 ;  /* 0x0000001a08002986 */ /* 0x000fe2000c101524 */
[----:B------:R-:W-:Y:S01]  /*4ac0*/  F2FP.BF16.F32.PACK_AB R29, RZ, R29 ;  /* 0x0000001dff1d723e */ /* 0x000fe200000010ff */
[-C--:B------:R-:W-:Y:S01]  /*4ad0*/  FMUL R38, R38, R23.reuse ;  /* 0x0000001726267220 */ /* 0x080fe20000400000 */
[----:B------:R-:W-:Y:S01]  /*4ae0*/  ISETP.GT.AND P2, PT, R3, 0x8, P1 ;  /* 0x000000080300780c */ /* 0x000fe20000f44270 */
[----:B------:R-:W-:Y:S01]  /*4af0*/  @P4 STG.E.U16 desc[UR36][R8.64+0x2], R27 ;  /* 0x0000021b08004986 */ /* 0x000fe2000c101524 */
[----:B------:R-:W-:Y:S01]  /*4b00*/  ISETP.GT.AND P1, PT, R4, 0x10, PT ;  /* 0x000000100400780c */ /* 0x000fe20003f24270 */
[-C--:B------:R-:W-:Y:S01]  /*4b10*/  FMUL R39, R39, R23.reuse ;  /* 0x0000001727277220 */ /* 0x080fe20000400000 */
[----:B------:R-:W-:Y:S01]  /*4b20*/  F2FP.BF16.F32.PACK_AB R30, RZ, R30 ;  /* 0x0000001eff1e723e */ /* 0x000fe200000010ff */
[----:B------:R-:W-:Y:S01]  /*4b30*/  @P5 STG.E.U16 desc[UR36][R6.64+0x10], R28 ;  /* 0x0000101c06005986 */ /* 0x000fe2000c101524 */
[C---:B------:R-:W-:Y:S01]  /*4b40*/  ISETP.GT.AND P4, PT, R3.reuse, RZ, P1 ;  /* 0x000000ff0300720c */ /* 0x040fe20000f84270 */
[----:B------:R-:W-:Y:S01]  /*4b50*/  FMUL R40, R40, R23 ;  /* 0x0000001728287220 */ /* 0x000fe20000400000 */
[----:B------:R-:W-:Y:S01]  /*4b60*/  F2FP.BF16.F32.PACK_AB R31, RZ, R31 ;  /* 0x0000001fff1f723e */ /* 0x000fe200000010ff */
[----:B------:R-:W-:Y:S01]  /*4b70*/  @P3 STG.E.U16 desc[UR36][R6.64+0x12], R29 ;  /* 0x0000121d06003986 */ /* 0x000fe2000c101524 */
[----:B------:R-:W-:Y:S01]  /*4b80*/  ISETP.GT.AND P3, PT, R3, 0x8, P0 ;  /* 0x000000080300780c */ /* 0x000fe20000764270 */
[-C--:B------:R-:W-:Y:S01]  /*4b90*/  FMUL R41, R41, R23.reuse ;  /* 0x0000001729297220 */ /* 0x080fe20000400000 */
[----:B------:R-:W-:Y:S01]  /*4ba0*/  ISETP.GT.AND P0, PT, R4, 0x11, PT ;  /* 0x000000110400780c */ /* 0x000fe20003f04270 */
[----:B------:R-:W-:Y:S01]  /*4bb0*/  @P2 STG.E.U16 desc[UR36][R8.64+0x10], R30 ;  /* 0x0000101e08002986 */ /* 0x000fe2000c101524 */
[----:B------:R-:W-:Y:S01]  /*4bc0*/  F2FP.BF16.F32.PACK_AB R32, RZ, R32 ;  /* 0x00000020ff20723e */ /* 0x000fe200000010ff */
[-C--:B------:R-:W-:Y:S01]  /*4bd0*/  FMUL R42, R42, R23.reuse ;  /* 0x000000172a2a7220 */ /* 0x080fe20000400000 */
[----:B------:R-:W-:Y:S01]  /*4be0*/  ISETP.GT.AND P5, PT, R3, RZ, P0 ;  /* 0x000000ff0300720c */ /* 0x000fe200007a4270 */
[-C--:B------:R-:W-:Y:S01]  /*4bf0*/  FMUL R43, R43, R23.reuse ;  /* 0x000000172b2b7220 */ /* 0x080fe20000400000 */
[----:B------:R-:W-:Y:S01]  /*4c00*/  ISETP.GT.AND P2, PT, R3, 0x8, P1 ;  /* 0x000000080300780c */ /* 0x000fe20000f44270 */
[-C--:B------:R-:W-:Y:S01]  /*4c10*/  FMUL R44, R44, R23.reuse ;  /* 0x000000172c2c7220 */ /* 0x080fe20000400000 */
[----:B------:R-:W-:Y:S01]  /*4c20*/  ISETP.GT.AND P1, PT, R4, 0x18, PT ;  /* 0x000000180400780c */ /* 0x000fe20003f24270 */
[----:B------:R-:W-:Y:S01]  /*4c30*/  FMUL R45, R45, R23 ;  /* 0x000000172d2d7220 */ /* 0x000fe20000400000 */
[----:B------:R-:W-:Y:S01]  /*4c40*/  F2FP.BF16.F32.PACK_AB R33, RZ, R33 ;  /* 0x00000021ff21723e */ /* 0x000fe200000010ff */
[----:B------:R-:W-:Y:S01]  /*4c50*/  @P3 STG.E.U16 desc[UR36][R8.64+0x12], R31 ;  /* 0x0000121f08003986 */ /* 0x000fe2000c101524 */
[C---:B------:R-:W-:Y:S01]  /*4c60*/  ISETP.GT.AND P3, PT, R3.reuse, 0x8, P0 ;  /* 0x000000080300780c */ /* 0x040fe20000764270 */
[-C--:B------:R-:W-:Y:S01]  /*4c70*/  FMUL R46, R46, R23.reuse ;  /* 0x000000172e2e7220 */ /* 0x080fe20000400000 */
[----:B------:R-:W-:Y:S01]  /*4c80*/  ISETP.GT.AND P0, PT, R4, 0x19, PT ;  /* 0x000000190400780c */ /* 0x000fe20003f04270 */
[----:B------:R-:W-:Y:S01]  /*4c90*/  @P4 STG.E.U16 desc[UR36][R6.64+0x20], R32 ;  /* 0x0000202006004986 */ /* 0x000fe2000c101524 */
[----:B------:R-:W-:Y:S01]  /*4ca0*/  ISETP.GT.AND P4, PT, R3, RZ, P1 ;  /* 0x000000ff0300720c */ /* 0x000fe20000f84270 */
[-C--:B------:R-:W-:Y:S01]  /*4cb0*/  FMUL R47, R47, R23.reuse ;  /* 0x000000172f2f7220 */ /* 0x080fe20000400000 */
[----:B------:R-:W-:Y:S01]  /*4cc0*/  F2FP.BF16.F32.PACK_AB R34, RZ, R34 ;  /* 0x00000022ff22723e */ /* 0x000fe200000010ff */
[----:B------:R-:W-:Y:S01]  /*4cd0*/  @P5 STG.E.U16 desc[UR36][R6.64+0x22], R33 ;  /* 0x0000222106005986 */ /* 0x000fe2000c101524 */
[----:B------:R-:W-:Y:S01]  /*4ce0*/  ISETP.GT.AND P5, PT, R3, RZ, P0 ;  /* 0x000000ff0300720c */ /* 0x000fe200007a4270 */
[----:B------:R-:W-:Y:S01]  /*4cf0*/  FMUL R48, R48, R23 ;  /* 0x0000001730307220 */ /* 0x000fe20000400000 */
[----:B------:R-:W-:Y:S01]  /*4d00*/  F2FP.BF16.F32.PACK_AB R35, RZ, R35 ;  /* 0x00000023ff23723e */ /* 0x000fe200000010ff */
[----:B------:R-:W-:Y:S01]  /*4d10*/  @P2 STG.E.U16 desc[UR36][R8.64+0x20], R34 ;  /* 0x0000202208002986 */ /* 0x000fe2000c101524 */
[----:B------:R-:W-:Y:S01]  /*4d20*/  F2FP.BF16.F32.PACK_AB R36, RZ, R36 ;  /* 0x00000024ff24723e */ /* 0x000fe200000010ff */
[-C--:B------:R-:W-:Y:S01]  /*4d30*/  FMUL R49, R49, R23.reuse ;  /* 0x0000001731317220 */ /* 0x080fe20000400000 */
[C---:B------:R-:W-:Y:S01]  /*4d40*/  ISETP.GT.AND P2, PT, R3.reuse, 0x8, P1 ;  /* 0x000000080300780c */ /* 0x040fe20000f44270 */
[----:B------:R-:W-:Y:S01]  /*4d50*/  @P3 STG.E.U16 desc[UR36][R8.64+0x22], R35 ;  /* 0x0000222308003986 */ /* 0x000fe2000c101524 */
[----:B------:R-:W-:Y:S01]  /*4d60*/  ISETP.GT.AND P1, PT, R4, 0x20, PT ;  /* 0x000000200400780c */ /* 0x000fe20003f24270 */
[----:B------:R-:W-:Y:S01]  /*4d70*/  FMUL R50, R50, R23 ;  /* 0x0000001732327220 */ /* 0x000fe20000400000 */
[----:B------:R-:W-:Y:S01]  /*4d80*/  F2FP.BF16.F32.PACK_AB R37, RZ, R37 ;  /* 0x00000025ff25723e */ /* 0x000fe200000010ff */
[----:B------:R-:W-:Y:S01]  /*4d90*/  @P4 STG.E.U16 desc[UR36][R6.64+0x30], R36 ;  /* 0x0000302406004986 */ /* 0x000fe2000c101524 */
[----:B------:R-:W-:Y:S01]  /*4da0*/  ISETP.GT.AND P3, PT, R3, 0x8, P0 ;  /* 0x000000080300780c */ /* 0x000fe20000764270 */
[-C--:B------:R-:W-:Y:S01]  /*4db0*/  FMUL R51, R51, R23.reuse ;  /* 0x0000001733337220 */ /* 0x080fe20000400000 */
[----:B------:R-:W-:Y:S01]  /*4dc0*/  ISETP.GT.AND P0, PT, R4, 0x21, PT ;  /* 0x000000210400780c */ /* 0x000fe20003f04270 */
[----:B------:R-:W-:Y:S01]  /*4dd0*/  @P5 STG.E.U16 desc[UR36][R6.64+0x32], R37 ;  /* 0x0000322506005986 */ /* 0x000fe2000c101524 */
[----:B------:R-:W-:Y:S01]  /*4de0*/  ISETP.GT.AND P4, PT, R3, RZ, P1 ;  /* 0x000000ff0300720c */ /* 0x000fe20000f84270 */
[-C--:B------:R-:W-:Y:S01]  /*4df0*/  FMUL R52, R52, R23.reuse ;  /* 0x0000001734347220 */ /* 0x080fe20000400000 */
[----:B------:R-:W-:Y:S01]  /*4e00*/  F2FP.BF16.F32.PACK_AB R38, RZ, R38 ;  /* 0x00000026ff26723e */ /* 0x000fe200000010ff */
[-C--:B------:R-:W-:Y:S01]  /*4e10*/  FMUL R53, R53, R23.reuse ;  /* 0x0000001735357220 */ /* 0x080fe20000400000 */
        /* <DEDUP_REMOVED lines=113> */
[----:B------:R-:W-:Y:S01]  /*5530*/  FMUL R87, R87, R23 ;  /* 0x0000001757577220 */ /* 0x000fe20000400000 */
[----:B------:R-:W-:Y:S01]  /*5540*/  ISETP.GT.AND P0, PT, R4, 0x51, PT ;  /* 0x000000510400780c */ /* 0x000fe20003f04270 */
[----:B------:R-:W-:Y:S01]  /*5550*/  @P5 STG.E.U16 desc[UR36][R6.64+0x92], R61 ;  /* 0x0000923d06005986 */ /* 0x000fe2000c101524 */
[----:B------:R-:W-:-:S02]  /*5560*/  ISETP.GT.AND P4, PT, R3, RZ, P1 ;  /* 0x000000ff0300720c */ /* 0x000fc40000f84270 */
[----:B------:R-:W-:Y:S02]  /*5570*/  F2FP.BF16.F32.PACK_AB R62, RZ, R62 ;  /* 0x0000003eff3e723e */ /* 0x000fe400000010ff */
[C---:B------:R-:W-:Y:S02]  /*5580*/  ISETP.GT.AND P5, PT, R3.reuse, RZ, P0 ;  /* 0x000000ff0300720c */ /* 0x040fe400007a4270 */
[----:B------:R-:W-:Y:S01]  /*5590*/  F2FP.BF16.F32.PACK_AB R63, RZ, R63 ;  /* 0x0000003fff3f723e */ /* 0x000fe200000010ff */
[----:B------:R-:W-:Y:S01]  /*55a0*/  @P2 STG.E.U16 desc[UR36][R8.64+0x90], R62 ;  /* 0x0000903e08002986 */ /* 0x000fe2000c101524 */
[----:B------:R-:W-:Y:S02]  /*55b0*/  F2FP.BF16.F32.PACK_AB R64, RZ, R64 ;  /* 0x00000040ff40723e */ /* 0x000fe400000010ff */
[----:B------:R-:W-:Y:S01]  /*55c0*/  ISETP.GT.AND P2, PT, R3, 0x8, P1 ;  /* 0x000000080300780c */ /* 0x000fe20000f44270 */
[----:B------:R-:W-:Y:S01]  /*55d0*/  @P3 STG.E.U16 desc[UR36][R8.64+0x92], R63 ;  /* 0x0000923f08003986 */ /* 0x000fe2000c101524 */
[----:B------:R-:W-:-:S02]  /*55e0*/  ISETP.GT.AND P1, PT, R4, 0x58, PT ;  /* 0x000000580400780c */ /* 0x000fc40003f24270 */
[----:B------:R-:W-:Y:S01]  /*55f0*/  F2FP.BF16.F32.PACK_AB R65, RZ, R65 ;  /* 0x00000041ff41723e */ /* 0x000fe200000010ff */
[----:B------:R-:W-:Y:S01]  /*5600*/  @P4 STG.E.U16 desc[UR36][R6.64+0xa0], R64 ;  /* 0x0000a04006004986 */ /* 0x000fe2000c101524 */
[C---:B------:R-:W-:Y:S02]  /*5610*/  ISETP.GT.AND P3, PT, R3.reuse, 0x8, P0 ;  /* 0x000000080300780c */ /* 0x040fe40000764270 */
[----:B------:R-:W-:Y:S01]  /*5620*/  ISETP.GT.AND P0, PT, R4, 0x59, PT ;  /* 0x000000590400780c */ /* 0x000fe20003f04270 */
[----:B------:R-:W-:Y:S01]  /*5630*/  @P5 STG.E.U16 desc[UR36][R6.64+0xa2], R65 ;  /* 0x0000a24106005986 */ /* 0x000fe2000c101524 */
[C---:B------:R-:W-:Y:S02]  /*5640*/  ISETP.GT.AND P4, PT, R3.reuse, RZ, P1 ;  /* 0x000000ff0300720c */ /* 0x040fe40000f84270 */
[----:B------:R-:W-:Y:S02]  /*5650*/  F2FP.BF16.F32.PACK_AB R66, RZ, R66 ;  /* 0x00000042ff42723e */ /* 0x000fe400000010ff */
[----:B------:R-:W-:-:S02]  /*5660*/  ISETP.GT.AND P5, PT, R3, RZ, P0 ;  /* 0x000000ff0300720c */ /* 0x000fc400007a4270 */
[----:B------:R-:W-:Y:S01]  /*5670*/  F2FP.BF16.F32.PACK_AB R67, RZ, R67 ;  /* 0x00000043ff43723e */ /* 0x000fe200000010ff */
[----:B------:R-:W-:Y:S01]  /*5680*/  @P2 STG.E.U16 desc[UR36][R8.64+0xa0], R66 ;  /* 0x0000a04208002986 */ /* 0x000fe2000c101524 */
[----:B------:R-:W-:Y:S02]  /*5690*/  F2FP.BF16.F32.PACK_AB R68, RZ, R68 ;  /* 0x00000044ff44723e */ /* 0x000fe400000010ff */
[C---:B------:R-:W-:Y:S01]  /*56a0*/  ISETP.GT.AND P2, PT, R3.reuse, 0x8, P1 ;  /* 0x000000080300780c */ /* 0x040fe20000f44270 */
[----:B------:R-:W-:Y:S01]  /*56b0*/  @P3 STG.E.U16 desc[UR36][R8.64+0xa2], R67 ;  /* 0x0000a24308003986 */ /* 0x000fe2000c101524 */
[----:B------:R-:W-:Y:S02]  /*56c0*/  ISETP.GT.AND P1, PT, R4, 0x60, PT ;  /* 0x000000600400780c */ /* 0x000fe40003f24270 */
[----:B------:R-:W-:Y:S01]  /*56d0*/  F2FP.BF16.F32.PACK_AB R69, RZ, R69 ;  /* 0x00000045ff45723e */ /* 0x000fe200000010ff */
[----:B------:R-:W-:Y:S01]  /*56e0*/  @P4 STG.E.U16 desc[UR36][R6.64+0xb0], R68 ;  /* 0x0000b04406004986 */ /* 0x000fe2000c101524 */
[----:B------:R-:W-:-:S02]  /*56f0*/  ISETP.GT.AND P3, PT, R3, 0x8, P0 ;  /* 0x000000080300780c */ /* 0x000fc40000764270 */
[----:B------:R-:W-:Y:S01]  /*5700*/  ISETP.GT.AND P0, PT, R4, 0x61, PT ;  /* 0x000000610400780c */ /* 0x000fe20003f04270 */
[----:B------:R-:W-:Y:S01]  /*5710*/  @P5 STG.E.U16 desc[UR36][R6.64+0xb2], R69 ;  /* 0x0000b24506005986 */ /* 0x000fe2000c101524 */
[C---:B------:R-:W-:Y:S02]  /*5720*/  ISETP.GT.AND P4, PT, R3.reuse, RZ, P1 ;  /* 0x000000ff0300720c */ /* 0x040fe40000f84270 */
[----:B------:R-:W-:Y:S02]  /*5730*/  ISETP.GT.AND P5, PT, R3, RZ, P0 ;  /* 0x000000ff0300720c */ /* 0x000fe400007a4270 */
[----:B------:R-:W-:Y:S02]  /*5740*/  F2FP.BF16.F32.PACK_AB R70, RZ, R70 ;  /* 0x00000046ff46723e */ /* 0x000fe400000010ff */
[----:B------:R-:W-:Y:S02]  /*5750*/  F2FP.BF16.F32.PACK_AB R71, RZ, R71 ;  /* 0x00000047ff47723e */ /* 0x000fe400000010ff */
[----:B------:R-:W-:Y:S01]  /*5760*/  F2FP.BF16.F32.PACK_AB R72, RZ, R72 ;  /* 0x00000048ff48723e */ /* 0x000fe200000010ff */
[----:B------:R-:W-:Y:S01]  /*5770*/  @P2 STG.E.U16 desc[UR36][R8.64+0xb0], R70 ;  /* 0x0000b04608002986 */ /* 0x000fe2000c101524 */
[----:B------:R-:W-:-:S02]  /*5780*/  F2FP.BF16.F32.PACK_AB R73, RZ, R73 ;  /* 0x00000049ff49723e */ /* 0x000fc400000010ff */
[C---:B------:R-:W-:Y:S01]  /*5790*/  ISETP.GT.AND P1, PT, R3.reuse, 0x8, P1 ;  /* 0x000000080300780c */ /* 0x040fe20000f24270 */
[----:B------:R-:W-:Y:S01]  /*57a0*/  @P3 STG.E.U16 desc[UR36][R8.64+0xb2], R71 ;  /* 0x0000b24708003986 */ /* 0x000fe2000c101524 */
[C---:B------:R-:W-:Y:S02]  /*57b0*/  ISETP.GT.AND P2, PT, R3.reuse, 0x8, P0 ;  /* 0x000000080300780c */ /* 0x040fe40000744270 */
[C---:B------:R-:W-:Y:S01]  /*57c0*/  ISETP.GT.AND P0, PT, R4.reuse, 0x69, PT ;  /* 0x000000690400780c */ /* 0x040fe20003f04270 */
[----:B------:R-:W-:Y:S01]  /*57d0*/  @P4 STG.E.U16 desc[UR36][R6.64+0xc0], R72 ;  /* 0x0000c04806004986 */ /* 0x000fe2000c101524 */
[----:B------:R-:W-:Y:S02]  /*57e0*/  ISETP.GT.AND P4, PT, R4, 0x68, PT ;  /* 0x000000680400780c */ /* 0x000fe40003f84270 */
[----:B------:R-:W-:Y:S01]  /*57f0*/  F2FP.BF16.F32.PACK_AB R74, RZ, R74 ;  /* 0x0000004aff4a723e */ /* 0x000fe200000010ff */
[----:B------:R-:W-:Y:S01]  /*5800*/  @P5 STG.E.U16 desc[UR36][R6.64+0xc2], R73 ;  /* 0x0000c24906005986 */ /* 0x000fe2000c101524 */
[----:B------:R-:W-:-:S02]  /*5810*/  ISETP.GT.AND P5, PT, R3, RZ, P4 ;  /* 0x000000ff0300720c */ /* 0x000fc400027a4270 */
[C---:B------:R-:W-:Y:S01]  /*5820*/  ISETP.GT.AND P3, PT, R3.reuse, RZ, P0 ;  /* 0x000000ff0300720c */ /* 0x040fe20000764270 */
[----:B------:R-:W-:Y:S01]  /*5830*/  @P1 STG.E.U16 desc[UR36][R8.64+0xc0], R74 ;  /* 0x0000c04a08001986 */ /* 0x000fe2000c101524 */
[----:B------:R-:W-:Y:S02]  /*5840*/  F2FP.BF16.F32.PACK_AB R75, RZ, R75 ;  /* 0x0000004bff4b723e */ /* 0x000fe400000010ff */
[----:B------:R-:W-:Y:S02]  /*5850*/  F2FP.BF16.F32.PACK_AB R76, RZ, R76 ;  /* 0x0000004cff4c723e */ /* 0x000fe400000010ff */
[C---:B------:R-:W-:Y:S01]  /*5860*/  ISETP.GT.AND P4, PT, R3.reuse, 0x8, P4 ;  /* 0x000000080300780c */ /* 0x040fe20002784270 */
[----:B------:R-:W-:Y:S01]  /*5870*/  @P2 STG.E.U16 desc[UR36][R8.64+0xc2], R75 ;  /* 0x0000c24b08002986 */ /* 0x000fe2000c101524 */
[----:B------:R-:W-:Y:S02]  /*5880*/  F2FP.BF16.F32.PACK_AB R77, RZ, R77 ;  /* 0x0000004dff4d723e */ /* 0x000fe400000010ff */
[----:B------:R-:W-:Y:S01]  /*5890*/  ISETP.GT.AND P2, PT, R4, 0x71, PT ;  /* 0x000000710400780c */ /* 0x000fe20003f44270 */
[----:B------:R-:W-:Y:S01]  /*58a0*/  @P5 STG.E.U16 desc[UR36][R6.64+0xd0], R76 ;  /* 0x0000d04c06005986 */ /* 0x000fe2000c101524 */
[----:B------:R-:W-:-:S02]  /*58b0*/  ISETP.GT.AND P5, PT, R3, 0x8, P0 ;  /* 0x000000080300780c */ /* 0x000fc400007a4270 */
[C---:B------:R-:W-:Y:S01]  /*58c0*/  ISETP.GT.AND P1, PT, R4.reuse, 0x78, PT ;  /* 0x000000780400780c */ /* 0x040fe20003f24270 */
[----:B------:R-:W-:Y:S01]  /*58d0*/  @P3 STG.E.U16 desc[UR36][R6.64+0xd2], R77 ;  /* 0x0000d24d06003986 */ /* 0x000fe2000c101524 */
[C---:B------:R-:W-:Y:S02]  /*58e0*/  ISETP.GT.AND P3, PT, R4.reuse, 0x70, PT ;  /* 0x000000700400780c */ /* 0x040fe40003f64270 */
[----:B------:R-:W-:Y:S01]  /*58f0*/  ISETP.GT.AND P0, PT, R4, 0x79, PT ;  /* 0x000000790400780c */ /* 0x000fe20003f04270 */
[----:B------:R-:W-:Y:S01]  /*5900*/  @P4 IMAD.MOV.U32 R4, RZ, RZ, R8 ;  /* 0x000000ffff044224 */ /* 0x000fe200078e0008 */
[----:B------:R-:W-:Y:S01]  /*5910*/  F2FP.BF16.F32.PACK_AB R78, RZ, R78 ;  /* 0x0000004eff4e723e */ /* 0x000fe200000010ff */
[----:B------:R-:W-:Y:S01]  /*5920*/  @P4 IMAD.MOV.U32 R5, RZ, RZ, R9 ;  /* 0x000000ffff054224 */ /* 0x000fe200078e0009 */
[----:B------:R-:W-:Y:S02]  /*5930*/  F2FP.BF16.F32.PACK_AB R79, RZ, R79 ;  /* 0x0000004fff4f723e */ /* 0x000fe400000010ff */
[----:B------:R-:W-:-:S02]  /*5940*/  F2FP.BF16.F32.PACK_AB R80, RZ, R80 ;  /* 0x00000050ff50723e */ /* 0x000fc400000010ff */
[----:B------:R0:W-:Y:S01]  /*5950*/  @P4 STG.E.U16 desc[UR36][R4.64+0xd0], R78 ;  /* 0x0000d04e04004986 */ /* 0x0001e2000c101524 */
[C---:B------:R-:W-:Y:S02]  /*5960*/  ISETP.GT.AND P4, PT, R3.reuse, RZ, P2 ;  /* 0x000000ff0300720c */ /* 0x040fe40001784270 */
[----:B------:R-:W-:Y:S02]  /*5970*/  F2FP.BF16.F32.PACK_AB R81, RZ, R81 ;  /* 0x00000051ff51723e */ /* 0x000fe400000010ff */
[----:B------:R-:W-:Y:S02]  /*5980*/  ISETP.GT.AND P2, PT, R3, 0x8, P2 ;  /* 0x000000080300780c */ /* 0x000fe40001744270 */
[----:B------:R-:W-:Y:S02]  /*5990*/  F2FP.BF16.F32.PACK_AB R82, RZ, R82 ;  /* 0x00000052ff52723e */ /* 0x000fe400000010ff */
[----:B------:R-:W-:Y:S02]  /*59a0*/  F2FP.BF16.F32.PACK_AB R83, RZ, R83 ;  /* 0x00000053ff53723e */ /* 0x000fe400000010ff */
[----:B------:R-:W-:Y:S01]  /*59b0*/  F2FP.BF16.F32.PACK_AB R84, RZ, R84 ;  /* 0x00000054ff54723e */ /* 0x000fe200000010ff */
[----:B0-----:R-:W-:Y:S01]  /*59c0*/  @P5 IMAD.MOV.U32 R4, RZ, RZ, R8 ;  /* 0x000000ffff045224 */ /* 0x001fe200078e0008 */
[----:B------:R-:W-:Y:S01]  /*59d0*/  F2FP.BF16.F32.PACK_AB R85, RZ, R85 ;  /* 0x00000055ff55723e */ /* 0x000fe200000010ff */
[----:B------:R-:W-:Y:S01]  /*59e0*/  @P5 IMAD.MOV.U32 R5, RZ, RZ, R9 ;  /* 0x000000ffff055224 */ /* 0x000fe200078e0009 */
[----:B------:R-:W-:-:S02]  /*59f0*/  F2FP.BF16.F32.PACK_AB R86, RZ, R86 ;  /* 0x00000056ff56723e */ /* 0x000fc400000010ff */
[----:B------:R-:W-:Y:S02]  /*5a00*/  F2FP.BF16.F32.PACK_AB R87, RZ, R87 ;  /* 0x00000057ff57723e */ /* 0x000fe400000010ff */
[----:B------:R0:W-:Y:S01]  /*5a10*/  @P5 STG.E.U16 desc[UR36][R4.64+0xd2], R79 ;  /* 0x0000d24f04005986 */ /* 0x0001e2000c101524 */
[C---:B------:R-:W-:Y:S02]  /*5a20*/  ISETP.GT.AND P5, PT, R3.reuse, RZ, P3 ;  /* 0x000000ff0300720c */ /* 0x040fe40001fa4270 */
[----:B------:R-:W-:-:S11]  /*5a30*/  ISETP.GT.AND P3, PT, R3, 0x8, P3 ;  /* 0x000000080300780c */ /* 0x000fd60001f64270 */
[----:B0-----:R-:W-:Y:S02]  /*5a40*/  @P5 IMAD.MOV.U32 R4, RZ, RZ, R6 ;  /* 0x000000ffff045224 */ /* 0x001fe400078e0006 */
[----:B------:R-:W-:-:S05]  /*5a50*/  @P5 IMAD.MOV.U32 R5, RZ, RZ, R7 ;  /* 0x000000ffff055224 */ /* 0x000fca00078e0007 */
[----:B------:R0:W-:Y:S01]  /*5a60*/  @P5 STG.E.U16 desc[UR36][R4.64+0xe0], R80 ;  /* 0x0000e05004005986 */ /* 0x0001e2000c101524 */
[C---:B------:R-:W-:Y:S02]  /*5a70*/  ISETP.GT.AND P5, PT, R3.reuse, RZ, P0 ;  /* 0x000000ff0300720c */ /* 0x040fe400007a4270 */
[----:B------:R-:W-:Y:S01]  /*5a80*/  ISETP.GT.AND P0, PT, R3, 0x8, P0 ;  /* 0x000000080300780c */ /* 0x000fe20000704270 */
[----:B0-----:R-:W-:Y:S02]  /*5a90*/  @P4 IMAD.MOV.U32 R4, RZ, RZ, R6 ;  /* 0x000000ffff044224 */ /* 0x001fe400078e0006 */
[----:B------:R-:W-:-:S05]  /*5aa0*/  @P4 IMAD.MOV.U32 R5, RZ, RZ, R7 ;  /* 0x000000ffff054224 */ /* 0x000fca00078e0007 */
[----:B------:R0:W-:Y:S01]  /*5ab0*/  @P4 STG.E.U16 desc[UR36][R4.64+0xe2], R81 ;  /* 0x0000e25104004986 */ /* 0x0001e2000c101524 */
[C---:B------:R-:W-:Y:S02]  /*5ac0*/  ISETP.GT.AND P4, PT, R3.reuse, RZ, P1 ;  /* 0x000000ff0300720c */ /* 0x040fe40000f84270 */
[----:B------:R-:W-:Y:S01]  /*5ad0*/  ISETP.GT.AND P1, PT, R3, 0x8, P1 ;  /* 0x000000080300780c */ /* 0x000fe20000f24270 */
[----:B0-----:R-:W-:Y:S02]  /*5ae0*/  @P3 IMAD.MOV.U32 R4, RZ, RZ, R8 ;  /* 0x000000ffff043224 */ /* 0x001fe400078e0008 */
[----:B------:R-:W-:-:S05]  /*5af0*/  @P3 IMAD.MOV.U32 R5, RZ, RZ, R9 ;  /* 0x000000ffff053224 */ /* 0x000fca00078e0009 */
[----:B------:R0:W-:Y:S02]  /*5b00*/  @P3 STG.E.U16 desc[UR36][R4.64+0xe0], R82 ;  /* 0x0000e05204003986 */ /* 0x0001e4000c101524 */
[----:B0-----:R-:W-:Y:S02]  /*5b10*/  @P2 IMAD.MOV.U32 R4, RZ, RZ, R8 ;  /* 0x000000ffff042224 */ /* 0x001fe400078e0008 */
[----:B------:R-:W-:-:S05]  /*5b20*/  @P2 IMAD.MOV.U32 R5, RZ, RZ, R9 ;  /* 0x000000ffff052224 */ /* 0x000fca00078e0009 */
[----:B------:R0:W-:Y:S02]  /*5b30*/  @P2 STG.E.U16 desc[UR36][R4.64+0xe2], R83 ;  /* 0x0000e25304002986 */ /* 0x0001e4000c101524 */
[----:B0-----:R-:W-:Y:S02]  /*5b40*/  @P4 IMAD.MOV.U32 R4, RZ, RZ, R6 ;  /* 0x000000ffff044224 */ /* 0x001fe400078e0006 */
[----:B------:R-:W-:-:S05]  /*5b50*/  @P4 IMAD.MOV.U32 R5, RZ, RZ, R7 ;  /* 0x000000ffff054224 */ /* 0x000fca00078e0007 */
[----:B------:R0:W-:Y:S04]  /*5b60*/  @P4 STG.E.U16 desc[UR36][R4.64+0xf0], R84 ;  /* 0x0000f05404004986 */ /* 0x0001e8000c101524 */
[----:B------:R1:W-:Y:S01]  /*5b70*/  @P5 STG.E.U16 desc[UR36][R6.64+0xf2], R85 ;  /* 0x0000f25506005986 */ /* 0x0003e2000c101524 */
[----:B0-----:R-:W-:Y:S02]  /*5b80*/  @P1 IMAD.MOV.U32 R4, RZ, RZ, R8 ;  /* 0x000000ffff041224 */ /* 0x001fe400078e0008 */
[----:B------:R-:W-:-:S05]  /*5b90*/  @P1 IMAD.MOV.U32 R5, RZ, RZ, R9 ;  /* 0x000000ffff051224 */ /* 0x000fca00078e0009 */
[----:B------:R1:W-:Y:S04]  /*5ba0*/  @P1 STG.E.U16 desc[UR36][R4.64+0xf0], R86 ;  /* 0x0000f05604001986 */ /* 0x0003e8000c101524 */
[----:B------:R1:W-:Y:S02]  /*5bb0*/  @P0 STG.E.U16 desc[UR36][R8.64+0xf2], R87 ;  /* 0x0000f25708000986 */ /* 0x0003e4000c101524 */
.L_x_154:
[----:B------:R-:W-:Y:S05]  /*5bc0*/  BSYNC B0 ;  /* 0x0000000000007941 */ /* 0x000fea0003800000 */
.L_x_28:
[----:B------:R-:W-:Y:S01]  /*5bd0*/  ULDC UR4, c[0x0][0xc] ;  /* 0x0000030000047ab9 */ /* 0x000fe20000000800 */
[----:B------:R-:W-:Y:S01]  /*5be0*/  ULDC UR5, c[0x0][0x10] ;  /* 0x0000040000057ab9 */ /* 0x000fe20000000800 */
[----:B------:R-:W0:Y:S01]  /*5bf0*/  LDC R3, c[0x0][0x14] ;  /* 0x00000500ff037b82 */ /* 0x000e220000000800 */
[----:B------:R-:W-:Y:S01]  /*5c00*/  UIMAD.WIDE.U32 UR4, UR4, UR5, URZ ;  /* 0x00000005040472a5 */ /* 0x000fe2000f8e003f */
[----:B------:R-:W-:Y:S02]  /*5c10*/  IMAD.MOV.U32 R92, RZ, RZ, -0x1 ;  /* 0xffffffffff5c7424 */ /* 0x000fe400078e00ff */
[----:B------:R-:W-:-:S03]  /*5c20*/  IMAD.MOV.U32 R89, RZ, RZ, -0x1 ;  /* 0xffffffffff597424 */ /* 0x000fc600078e00ff */
[----:B0-----:R-:W-:-:S04]  /*5c30*/  IMAD.WIDE.U32 R16, R3, UR4, R16 ;  /* 0x0000000403107c25 */ /* 0x001fc8000f8e0010 */
[----:B------:R-:W-:Y:S01]  /*5c40*/  IMAD R3, R3, UR5, RZ ;  /* 0x0000000503037c24 */ /* 0x000fe2000f8e02ff */
[----:B------:R-:W-:Y:S02]  /*5c50*/  ULDC.64 UR4, c[0x0][0x650] ;  /* 0x0001940000047ab9 */ /* 0x000fe40000000a00 */
[----:B------:R-:W-:Y:S01]  /*5c60*/  ISETP.GE.U32.AND P0, PT, R16, UR4, PT ;  /* 0x0000000410007c0c */ /* 0x000fe2000bf06070 */
[--C-:B------:R-:W-:Y:S01]  /*5c70*/  IMAD.IADD R17, R17, 0x1, R3.reuse ;  /* 0x0000000111117824 */ /* 0x100fe200078e0203 */
[----:B------:R-:W-:-:S04]  /*5c80*/  PRMT R3, RZ, 0x7610, R3 ;  /* 0x00007610ff037816 */ /* 0x000fc80000000003 */
[----:B------:R-:W-:-:S13]  /*5c90*/  ISETP.GE.U32.AND.EX P0, PT, R17, UR5, PT, P0 ;  /* 0x0000000511007c0c */ /* 0x000fda000bf06100 */
[----:B------:R-:W-:Y:S05]  /*5ca0*/  @P0 BRA `(.L_x_155) ;  /* 0x0000000400640947 */ /* 0x000fea0003800000 */
[----:B---3--:R-:W0:Y:S01]  /*5cb0*/  S2R R12, SR_CTAID.X ;  /* 0x00000000000c7919 */ /* 0x008e220000002500 */
[----:B------:R-:W3:Y:S01]  /*5cc0*/  LDC.64 R10, c[0x0][0x628] ;  /* 0x00018a00ff0a7b82 */ /* 0x000ee20000000a00 */
[----:B------:R-:W-:Y:S01]  /*5cd0*/  ULDC UR4, c[0x0][0x150] ;  /* 0x0000540000047ab9 */ /* 0x000fe20000000800 */
[----:B-12-4-:R-:W-:Y:S01]  /*5ce0*/  IMAD.MOV.U32 R8, RZ, RZ, R16 ;  /* 0x000000ffff087224 */ /* 0x016fe200078e0010 */
[----:B-----5:R-:W1:Y:S01]  /*5cf0*/  S2R R24, SR_CTAID.Y ;  /* 0x0000000000187919 */ /* 0x020e620000002600 */
[----:B------:R-:W-:-:S04]  /*5d00*/  IMAD.MOV.U32 R9, RZ, RZ, R17 ;  /* 0x000000ffff097224 */ /* 0x000fc800078e0011 */
[----:B------:R-:W2:Y:S08]  /*5d10*/  LDC R21, c[0x0][0x144] ;  /* 0x00005100ff157b82 */ /* 0x000eb00000000800 */
[----:B------:R-:W4:Y:S08]  /*5d20*/  LDC R0, c[0x0][0x630] ;  /* 0x00018c00ff007b82 */ /* 0x000f300000000800 */
[----:B------:R-:W1:Y:S01]  /*5d30*/  LDC.64 R14, c[0x0][0x620] ;  /* 0x00018800ff0e7b82 */ /* 0x000e620000000a00 */
[----:B---3--:R-:W-:-:S04]  /*5d40*/  ISETP.NE.U32.AND P0, PT, R10, RZ, PT ;  /* 0x000000ff0a00720c */ /* 0x008fc80003f05070 */
[----:B------:R-:W-:Y:S02]  /*5d50*/  ISETP.NE.AND.EX P0, PT, R11, RZ, PT, P0 ;  /* 0x000000ff0b00720c */ /* 0x000fe40003f05300 */
[----:B0-----:R-:W-:-:S05]  /*5d60*/  I2FP.F32.U32 R3, R12 ;  /* 0x0000000c00037245 */ /* 0x001fca0000201000 */
[----:B------:R-:W-:-:S04]  /*5d70*/  FMUL R3, R3, UR4 ;  /* 0x0000000403037c20 */ /* 0x000fc80008400000 */
[----:B------:R0:W3:Y:S02]  /*5d80*/  F2I.U32.TRUNC.NTZ R20, R3 ;  /* 0x0000000300147305 */ /* 0x0000e4000020f000 */
[----:B--2-4-:R-:W-:Y:S05]  /*5d90*/  @!P0 BRA `(.L_x_156) ;  /* 0x0000000000288947 */ /* 0x014fea0003800000 */
[----:B0-----:R-:W0:Y:S02]  /*5da0*/  LDC R3, c[0x0][0x634] ;  /* 0x00018d00ff037b82 */ /* 0x001e240000000800 */
        /* <DEDUP_REMOVED lines=9> */
.L_x_156:
[----:B------:R-:W2:Y:S01]  /*5e40*/  LDC.64 R28, c[0x0][0x640] ;  /* 0x00019000ff1c7b82 */ /* 0x000ea20000000a00 */
[-CC-:B------:R-:W-:Y:S01]  /*5e50*/  SHF.R.U64 R89, R8, R0.reuse, R9.reuse ;  /* 0x0000000008597219 */ /* 0x180fe20000001209 */
[----:B---3--:R-:W-:Y:S01]  /*5e60*/  IMAD.MOV R20, RZ, RZ, -R20 ;  /* 0x000000ffff147224 */ /* 0x008fe200078e0a14 */
[----:B------:R-:W-:Y:S01]  /*5e70*/  SHF.R.U32.HI R0, RZ, R0, R9 ;  /* 0x00000000ff007219 */ /* 0x000fe20000011609 */
[----:B------:R-:W-:Y:S01]  /*5e80*/  ULDC UR4, c[0x0][0x154] ;  /* 0x0000550000047ab9 */ /* 0x000fe20000000800 */
[----:B0-----:R-:W-:Y:S01]  /*5e90*/  IADD3 R3, P0, RZ, -R89, RZ ;  /* 0x80000059ff037210 */ /* 0x001fe20007f1e0ff */
[----:B------:R-:W-:Y:S02]  /*5ea0*/  IMAD R21, R21, R20, R12 ;  /* 0x0000001415157224 */ /* 0x000fe400078e020c */
[----:B------:R-:W0:Y:S01]  /*5eb0*/  LDC R6, c[0x0][0x618] ;  /* 0x00018600ff067b82 */ /* 0x000e220000000800 */
[----:B------:R-:W-:Y:S02]  /*5ec0*/  IMAD.MOV.U32 R7, RZ, RZ, 0x1 ;  /* 0x00000001ff077424 */ /* 0x000fe400078e00ff */
[----:B------:R-:W-:-:S04]  /*5ed0*/  IMAD.X R5, RZ, RZ, ~R0, P0 ;  /* 0x000000ffff057224 */ /* 0x000fc800000e0e00 */
[-C--:B-1----:R-:W-:Y:S01]  /*5ee0*/  IMAD R0, R5, R14.reuse, RZ ;  /* 0x0000000e05007224 */ /* 0x082fe200078e02ff */
[----:B------:R-:W1:Y:S01]  /*5ef0*/  LDC R8, c[0x0][0x608] ;  /* 0x00018200ff087b82 */ /* 0x000e620000000800 */
[----:B------:R-:W-:-:S04]  /*5f00*/  IMAD.WIDE.U32 R4, R3, R14, R16 ;  /* 0x0000000e03047225 */ /* 0x000fc800078e0010 */
[----:B------:R-:W-:Y:S01]  /*5f10*/  IMAD R3, R3, R15, R0 ;  /* 0x0000000f03037224 */ /* 0x000fe200078e0200 */
[----:B------:R-:W-:Y:S02]  /*5f20*/  I2FP.F32.U32 R0, R24 ;  /* 0x0000001800007245 */ /* 0x000fe40000201000 */
[----:B------:R-:W3:Y:S01]  /*5f30*/  LDC R26, c[0x0][0x658] ;  /* 0x00019600ff1a7b82 */ /* 0x000ee20000000800 */
[----:B------:R-:W-:Y:S01]  /*5f40*/  IMAD.IADD R3, R5, 0x1, R3 ;  /* 0x0000000105037824 */ /* 0x000fe200078e0203 */
[----:B--2---:R-:W-:Y:S01]  /*5f50*/  ISETP.NE.U32.AND P0, PT, R28, RZ, PT ;  /* 0x000000ff1c00720c */ /* 0x004fe20003f05070 */
[----:B------:R-:W-:Y:S01]  /*5f60*/  FMUL R0, R0, UR4 ;  /* 0x0000000400007c20 */ /* 0x000fe20008400000 */
[----:B------:R-:W-:Y:S02]  /*5f70*/  IMAD.MOV.U32 R5, RZ, RZ, -0x1 ;  /* 0xffffffffff057424 */ /* 0x000fe400078e00ff */
[----:B------:R-:W-:Y:S01]  /*5f80*/  ISETP.NE.AND.EX P0, PT, R29, RZ, PT, P0 ;  /* 0x000000ff1d00720c */ /* 0x000fe20003f05300 */
[----:B------:R2:W4:Y:S01]  /*5f90*/  F2I.U32.TRUNC.NTZ R13, R0 ;  /* 0x00000000000d7305 */ /* 0x000522000020f000 */
[----:B------:R-:W2:Y:S01]  /*5fa0*/  LDC R15, c[0x0][0x148] ;  /* 0x00005200ff0f7b82 */ /* 0x000ea20000000800 */
[----:B0-----:R-:W-:-:S02]  /*5fb0*/  SHF.R.U64 R12, R4, R6, R3 ;  /* 0x00000006040c7219 */ /* 0x001fc40000001203 */
[----:B------:R-:W-:-:S05]  /*5fc0*/  SHF.R.U32.HI R3, RZ, R6, R3 ;  /* 0x00000006ff037219 */ /* 0x000fca0000011603 */
[----:B------:R-:W0:Y:S01]  /*5fd0*/  LDC R20, c[0x0][0x600] ;  /* 0x00018000ff147b82 */ /* 0x000e220000000800 */
[-CC-:B-1----:R-:W-:Y:S02]  /*5fe0*/  SHF.R.U64 R10, R12, R8.reuse, R3.reuse ;  /* 0x000000080c0a7219 */ /* 0x182fe40000001203 */
[----:B------:R-:W-:-:S05]  /*5ff0*/  SHF.R.U32.HI R3, RZ, R8, R3 ;  /* 0x00000008ff037219 */ /* 0x000fca0000011603 */
[----:B------:R-:W1:Y:S01]  /*6000*/  LDC R27, c[0x0][0x648] ;  /* 0x00019200ff1b7b82 */ /* 0x000e620000000800 */
[-C--:B---3--:R-:W-:Y:S02]  /*6010*/  SHF.L.U32 R4, R5, R26.reuse, RZ ;  /* 0x0000001a05047219 */ /* 0x088fe400000006ff */
[-CC-:B------:R-:W-:Y:S02]  /*6020*/  SHF.R.U64 R14, R10, R26.reuse, R3.reuse ;  /* 0x0000001a0a0e7219 */ /* 0x180fe40000001203 */
[----:B------:R-:W-:Y:S02]  /*6030*/  SHF.R.U32.HI R5, RZ, R26, R3 ;  /* 0x0000001aff057219 */ /* 0x000fe40000011603 */
[----:B------:R-:W-:Y:S01]  /*6040*/  LOP3.LUT R25, RZ, R4, RZ, 0x33, !PT ;  /* 0x00000004ff197212 */ /* 0x000fe200078e33ff */
[----:B------:R-:W3:Y:S01]  /*6050*/  LDC R30, c[0x0][0x638] ;  /* 0x00018e00ff1e7b82 */ /* 0x000ee20000000800 */
[----:B------:R-:W-:Y:S01]  /*6060*/  SHF.L.U32 R26, R7, R26, RZ ;  /* 0x0000001a071a7219 */ /* 0x000fe200000006ff */
[----:B------:R-:W-:-:S06]  /*6070*/  IMAD.MOV.U32 R4, RZ, RZ, R14 ;  /* 0x000000ffff047224 */ /* 0x000fcc00078e000e */
[----:B------:R-:W0:Y:S01]  /*6080*/  LDC R31, c[0x0][0x610] ;  /* 0x00018400ff1f7b82 */ /* 0x000e220000000800 */
[----:B----4-:R-:W-:Y:S05]  /*6090*/  @!P0 BRA `(.L_x_157) ;  /* 0x0000000000288947 */ /* 0x010fea0003800000 */
[----:B------:R-:W4:Y:S02]  /*60a0*/  LDC R3, c[0x0][0x64c] ;  /* 0x00019300ff037b82 */ /* 0x000f240000000800 */
[----:B----4-:R-:W-:-:S05]  /*60b0*/  IADD3 R3, P0, R14, R3, RZ ;  /* 0x000000030e037210 */ /* 0x010fca0007f1e0ff */
        /* <DEDUP_REMOVED lines=8> */
.L_x_157:
[----:B------:R-:W-:Y:S01]  /*6140*/  ISETP.NE.AND P0, PT, R2, 0x1, PT ;  /* 0x000000010200780c */ /* 0x000fe20003f05270 */
[----:B0-----:R-:W-:Y:S01]  /*6150*/  VIADD R7, R20, 0xffffffff ;  /* 0xffffffff14077836 */ /* 0x001fe20000000000 */
[----:B-12---:R-:W-:Y:S01]  /*6160*/  SHF.R.U64 R0, R4, R27, R5 ;  /* 0x0000001b04007219 */ /* 0x006fe20000001205 */
[----:B------:R-:W-:Y:S01]  /*6170*/  IMAD.MOV R13, RZ, RZ, -R13 ;  /* 0x000000ffff0d7224 */ /* 0x000fe200078e0a0d */
[----:B------:R-:W-:Y:S01]  /*6180*/  LOP3.LUT R5, R10, R25, RZ, 0xc0, !PT ;  /* 0x000000190a057212 */ /* 0x000fe200078ec0ff */
[----:B------:R-:W-:Y:S01]  /*6190*/  IMAD.MOV.U32 R4, RZ, RZ, 0x1 ;  /* 0x00000001ff047424 */ /* 0x000fe200078e00ff */
[----:B------:R-:W-:Y:S01]  /*61a0*/  LOP3.LUT R12, R12, R7, RZ, 0xc0, !PT ;  /* 0x000000070c0c7212 */ /* 0x000fe200078ec0ff */
[----:B------:R-:W-:Y:S02]  /*61b0*/  IMAD.MOV R3, RZ, RZ, -R0 ;  /* 0x000000ffff037224 */ /* 0x000fe400078e0a00 */
[----:B------:R-:W-:Y:S02]  /*61c0*/  IMAD R0, R26, R0, R5 ;  /* 0x000000001a007224 */ /* 0x000fe400078e0205 */
[----:B---3--:R-:W-:-:S02]  /*61d0*/  IMAD R3, R3, R30, R14 ;  /* 0x0000001e03037224 */ /* 0x008fc400078e020e */
[----:B------:R-:W-:Y:S02]  /*61e0*/  @P0 IMAD R21, R15, R13, R24 ;  /* 0x0000000d0f150224 */ /* 0x000fe400078e0218 */
[----:B------:R-:W-:Y:S01]  /*61f0*/  IMAD R5, R3, R20, R12 ;  /* 0x0000001403057224 */ /* 0x000fe200078e020c */
[----:B------:R-:W-:Y:S01]  /*6200*/  PRMT R3, R4, 0x7610, R3 ;  /* 0x0000761004037816 */ /* 0x000fe20000000003 */
[----:B------:R-:W-:-:S05]  /*6210*/  IMAD R0, R0, R31, R21 ;  /* 0x0000001f00007224 */ /* 0x000fca00078e0215 */
[----:B------:R-:W-:Y:S02]  /*6220*/  SEL R92, R5, R0, !P0 ;  /* 0x00000000055c7207 */ /* 0x000fe40004000000 */
[----:B------:R-:W-:-:S07]  /*6230*/  SEL R0, R0, R5, !P0 ;  /* 0x0000000500007207 */ /* 0x000fce0004000000 */
.L_x_155:
[----:B------:R-:W-:Y:S01]  /*6240*/  LOP3.LUT P0, RZ, R3, 0xff, RZ, 0xc0, !PT ;  /* 0x000000ff03ff7812 */ /* 0x000fe2000780c0ff */
[----:B------:R-:W-:-:S12]  /*6250*/  IMAD.MOV.U32 R91, RZ, RZ, R0 ;  /* 0x000000ffff5b7224 */ /* 0x000fd800078e0000 */
[----:B------:R-:W-:Y:S05]  /*6260*/  @P0 BRA `(.L_x_158) ;  /* 0xffffffac00400947 */ /* 0x000fea000383ffff */
[----:B------:R-:W-:Y:S05]  /*6270*/  EXIT ;  /* 0x000000000000794d */ /* 0x000fea0003800000 */
.L_x_3:
[----:B0-----:R-:W-:Y:S01]  /*6280*/  ULDC.64 UR4, c[0x0][0x650] ;  /* 0x0001940000047ab9 */ /* 0x001fe20000000a00 */
        /* <DEDUP_REMOVED lines=25> */
.L_x_160:
[--C-:B------:R-:W-:Y:S01]  /*6420*/  SHF.R.U64 R12, R10, R14, R11.reuse ;  /* 0x0000000e0a0c7219 */ /* 0x100fe2000000120b */
[----:B------:R-:W0:Y:S01]  /*6430*/  LDC R22, c[0x0][0x618] ;  /* 0x00018600ff167b82 */ /* 0x000e220000000800 */
[----:B------:R-:W-:Y:S01]  /*6440*/  I2FP.F32.U32 R6, R4 ;  /* 0x0000000400067245 */ /* 0x000fe20000201000 */
[----:B------:R-:W-:Y:S01]  /*6450*/  ULDC UR4, c[0x0][0x150] ;  /* 0x0000540000047ab9 */ /* 0x000fe20000000800 */
[----:B------:R-:W-:Y:S02]  /*6460*/  SHF.R.U32.HI R5, RZ, R14, R11 ;  /* 0x0000000eff057219 */ /* 0x000fe4000001160b */
[----:B------:R-:W-:Y:S01]  /*6470*/  IADD3 R9, P0, RZ, -R12, RZ ;  /* 0x8000000cff097210 */ /* 0x000fe20007f1e0ff */
[----:B------:R-:W-:Y:S01]  /*6480*/  FMUL R11, R6, UR4 ;  /* 0x00000004060b7c20 */ /* 0x000fe20008400000 */
[----:B------:R-:W-:Y:S01]  /*6490*/  ULDC UR4, c[0x0][0x154] ;  /* 0x0000550000047ab9 */ /* 0x000fe20000000800 */
[----:B------:R-:W1:Y:S02]  /*64a0*/  LDC.64 R24, c[0x0][0x640] ;  /* 0x00019000ff187b82 */ /* 0x000e640000000a00 */
[----:B------:R-:W-:-:S02]  /*64b0*/  IMAD.X R5, RZ, RZ, ~R5, P0 ;  /* 0x000000ffff057224 */ /* 0x000fc400000e0e05 */
[----:B------:R-:W2:Y:S01]  /*64c0*/  F2I.U32.TRUNC.NTZ R11, R11 ;  /* 0x0000000b000b7305 */ /* 0x000ea2000020f000 */
[----:B------:R-:W-:-:S03]  /*64d0*/  IMAD.WIDE.U32 R6, R9, R20, R16 ;  /* 0x0000001409067225 */ /* 0x000fc600078e0010 */
[----:B------:R-:W3:Y:S01]  /*64e0*/  LDC R13, c[0x0][0x144] ;  /* 0x00005100ff0d7b82 */ /* 0x000ee20000000800 */
[----:B------:R-:W-:-:S04]  /*64f0*/  IMAD R8, R5, R20, RZ ;  /* 0x0000001405087224 */ /* 0x000fc800078e02ff */
[----:B------:R-:W-:Y:S02]  /*6500*/  IMAD R5, R9, R21, R8 ;  /* 0x0000001509057224 */ /* 0x000fe400078e0208 */
[----:B------:R-:W-:Y:S01]  /*6510*/  IMAD.MOV.U32 R8, RZ, RZ, -0x1 ;  /* 0xffffffffff087424 */ /* 0x000fe200078e00ff */
[----:B------:R-:W4:Y:S01]  /*6520*/  LDC R14, c[0x0][0x608] ;  /* 0x00018200ff0e7b82 */ /* 0x000f220000000800 */
[----:B------:R-:W-:Y:S01]  /*6530*/  IMAD.IADD R5, R7, 0x1, R5 ;  /* 0x0000000107057824 */ /* 0x000fe200078e0205 */
[----:B------:R-:W-:-:S04]  /*6540*/  I2FP.F32.U32 R7, R3 ;  /* 0x0000000300077245 */ /* 0x000fc80000201000 */
[-C--:B0-----:R-:W-:Y:S01]  /*6550*/  SHF.R.U64 R10, R6, R22.reuse, R5 ;  /* 0x00000016060a7219 */ /* 0x081fe20000001205 */
[----:B--2---:R-:W-:Y:S01]  /*6560*/  IMAD.MOV R6, RZ, RZ, -R11 ;  /* 0x000000ffff067224 */ /* 0x004fe200078e0a0b */
[----:B------:R-:W0:Y:S01]  /*6570*/  LDC R9, c[0x0][0x658] ;  /* 0x00019600ff097b82 */ /* 0x000e220000000800 */
[----:B-1----:R-:W-:Y:S01]  /*6580*/  ISETP.NE.U32.AND P0, PT, R24, RZ, PT ;  /* 0x000000ff1800720c */ /* 0x002fe20003f05070 */
[----:B------:R-:W-:Y:S01]  /*6590*/  FMUL R7, R7, UR4 ;  /* 0x0000000407077c20 */ /* 0x000fe20008400000 */
[----:B------:R-:W-:Y:S02]  /*65a0*/  SHF.R.U32.HI R5, RZ, R22, R5 ;  /* 0x00000016ff057219 */ /* 0x000fe40000011605 */
[----:B------:R-:W-:-:S03]  /*65b0*/  ISETP.NE.AND.EX P0, PT, R25, RZ, PT, P0 ;  /* 0x000000ff1900720c */ /* 0x000fc60003f05300 */
[----:B------:R-:W1:Y:S01]  /*65c0*/  LDC R20, c[0x0][0x148] ;  /* 0x00005200ff147b82 */ /* 0x000e620000000800 */
[----:B---3--:R-:W-:Y:S02]  /*65d0*/  IMAD R23, R13, R6, R4 ;  /* 0x000000060d177224 */ /* 0x008fe400078e0204 */
[----:B------:R-:W-:-:S05]  /*65e0*/  IMAD.MOV.U32 R6, RZ, RZ, 0x1 ;  /* 0x00000001ff067424 */ /* 0x000fca00078e00ff */
[----:B------:R-:W2:Y:S01]  /*65f0*/  LDC R21, c[0x0][0x600] ;  /* 0x00018000ff157b82 */ /* 0x000ea20000000800 */
[-CC-:B----4-:R-:W-:Y:S02]  /*6600*/  SHF.R.U64 R13, R10, R14.reuse, R5.reuse ;  /* 0x0000000e0a0d7219 */ /* 0x190fe40000001205 */
[----:B------:R-:W-:Y:S02]  /*6610*/  SHF.R.U32.HI R4, RZ, R14, R5 ;  /* 0x0000000eff047219 */ /* 0x000fe40000011605 */
[----:B------:R3:W4:Y:S03]  /*6620*/  F2I.U32.TRUNC.NTZ R14, R7 ;  /* 0x00000007000e7305 */ /* 0x000726000020f000 */
[----:B------:R-:W1:Y:S01]  /*6630*/  LDC R26, c[0x0][0x648] ;  /* 0x00019200ff1a7b82 */ /* 0x000e620000000800 */
[-C--:B0-----:R-:W-:Y:S02]  /*6640*/  SHF.R.U64 R15, R13, R9.reuse, R4 ;  /* 0x000000090d0f7219 */ /* 0x081fe40000001204 */
[----:B------:R-:W-:-:S02]  /*6650*/  SHF.L.U32 R8, R8, R9, RZ ;  /* 0x0000000908087219 */ /* 0x000fc400000006ff */
[-C--:B------:R-:W-:Y:S01]  /*6660*/  SHF.R.U32.HI R5, RZ, R9.reuse, R4 ;  /* 0x00000009ff057219 */ /* 0x080fe20000011604 */
[----:B------:R-:W-:Y:S01]  /*6670*/  IMAD.MOV.U32 R4, RZ, RZ, R15 ;  /* 0x000000ffff047224 */ /* 0x000fe200078e000f */
[----:B------:R-:W-:Y:S01]  /*6680*/  SHF.L.U32 R22, R6, R9, RZ ;  /* 0x0000000906167219 */ /* 0x000fe200000006ff */
[----:B------:R-:W0:Y:S01]  /*6690*/  LDC R27, c[0x0][0x638] ;  /* 0x00018e00ff1b7b82 */ /* 0x000e220000000800 */
[----:B------:R-:W-:-:S07]  /*66a0*/  LOP3.LUT R28, RZ, R8, RZ, 0x33, !PT ;  /* 0x00000008ff1c7212 */ /* 0x000fce00078e33ff */
        /* <DEDUP_REMOVED lines=12> */
.L_x_161:
[----:B------:R-:W-:Y:S01]  /*6770*/  ISETP.NE.AND P0, PT, R2, 0x1, PT ;  /* 0x000000010200780c */ /* 0x000fe20003f05270 */
[----:B--2---:R-:W-:Y:S01]  /*6780*/  VIADD R7, R21, 0xffffffff ;  /* 0xffffffff15077836 */ /* 0x004fe20000000000 */
[----:B-1----:R-:W-:Y:S01]  /*6790*/  SHF.R.U64 R5, R4, R26, R5 ;  /* 0x0000001a04057219 */ /* 0x002fe20000001205 */
[----:B------:R-:W-:Y:S01]  /*67a0*/  IMAD.MOV R14, RZ, RZ, -R14 ;  /* 0x000000ffff0e7224 */ /* 0x000fe200078e0a0e */
[----:B------:R-:W-:Y:S01]  /*67b0*/  LOP3.LUT R4, R13, R28, RZ, 0xc0, !PT ;  /* 0x0000001c0d047212 */ /* 0x000fe200078ec0ff */
[----:B------:R-:W-:Y:S01]  /*67c0*/  IMAD.MOV.U32 R8, RZ, RZ, R12 ;  /* 0x000000ffff087224 */ /* 0x000fe200078e000c */
[----:B------:R-:W-:Y:S01]  /*67d0*/  LOP3.LUT R10, R10, R7, RZ, 0xc0, !PT ;  /* 0x000000070a0a7212 */ /* 0x000fe200078ec0ff */
[----:B------:R-:W-:Y:S02]  /*67e0*/  IMAD.MOV R6, RZ, RZ, -R5 ;  /* 0x000000ffff067224 */ /* 0x000fe400078e0a05 */
[----:B------:R-:W-:-:S04]  /*67f0*/  IMAD R4, R22, R5, R4 ;  /* 0x0000000516047224 */ /* 0x000fc800078e0204 */
[----:B------:R-:W-:Y:S02]  /*6800*/  @P0 IMAD R23, R20, R14, R3 ;  /* 0x0000000e14170224 */ /* 0x000fe400078e0203 */
[----:B0-----:R-:W-:Y:S02]  /*6810*/  IMAD R3, R6, R27, R15 ;  /* 0x0000001b06037224 */ /* 0x001fe400078e020f */
[----:B------:R-:W-:Y:S02]  /*6820*/  IMAD R7, R4, R29, R23 ;  /* 0x0000001d04077224 */ /* 0x000fe400078e0217 */
[----:B------:R-:W-:Y:S02]  /*6830*/  IMAD R4, R3, R21, R10 ;  /* 0x0000001503047224 */ /* 0x000fe400078e020a */
[----:B------:R-:W-:-:S03]  /*6840*/  IMAD.MOV.U32 R6, RZ, RZ, 0x1 ;  /* 0x00000001ff067424 */ /* 0x000fc600078e00ff */
[----:B------:R-:W-:Y:S02]  /*6850*/  SEL R9, R4, R7, !P0 ;  /* 0x0000000704097207 */ /* 0x000fe40004000000 */
[----:B------:R-:W-:-:S07]  /*6860*/  SEL R7, R7, R4, !P0 ;  /* 0x0000000407077207 */ /* 0x000fce0004000000 */
.L_x_159:
[----:B------:R-:W-:-:S08]  /*6870*/  NOP ;  /* 0x0000000000007918 */ /* 0x000fd00000000000 */
[----:B------:R-:W0:-:S00]  /*6880*/  USETMAXREG.DEALLOC.CTAPOOL 0x28 ;  /* 0x00000028000079c8 */ /* 0x000e0000080e0500 */
[----:B0-----:R-:W-:-:S13]  /*6890*/  ISETP.NE.AND P0, PT, R0, RZ, PT ;  /* 0x000000ff0000720c */ /* 0x001fda0003f05270 */
[----:B------:R-:W-:Y:S05]  /*68a0*/  @P0 EXIT ;  /* 0x000000000000094d */ /* 0x000fea0003800000 */
[----:B------:R-:W-:Y:S01]  /*68b0*/  LOP3.LUT P0, RZ, R6, 0xff, RZ, 0xc0, !PT ;  /* 0x000000ff06ff7812 */ /* 0x000fe2000780c0ff */
[----:B------:R-:W-:Y:S02]  /*68c0*/  IMAD.MOV.U32 R0, RZ, RZ, 0x1 ;  /* 0x00000001ff007424 */ /* 0x000fe400078e00ff */
[----:B------:R-:W-:-:S10]  /*68d0*/  IMAD.MOV.U32 R12, RZ, RZ, RZ ;  /* 0x000000ffff0c7224 */ /* 0x000fd400078e00ff */
[----:B------:R-:W-:Y:S05]  /*68e0*/  @!P0 BRA `(.L_x_162) ;  /* 0x0000000c00288947 */ /* 0x000fea0003800000 */
[----:B------:R-:W0:Y:S01]  /*68f0*/  LDC R0, c[0x0][0x28c] ;  /* 0x0000a300ff007b82 */ /* 0x000e220000000800 */
[----:B------:R-:W-:Y:S01]  /*6900*/  ULDC UR5, c[0x0][0x600] ;  /* 0x0001800000057ab9 */ /* 0x000fe20000000800 */
[----:B------:R-:W-:Y:S01]  /*6910*/  ULDC UR4, c[0x0][0xc] ;  /* 0x0000030000047ab9 */ /* 0x000fe20000000800 */
[----:B------:R-:W-:Y:S01]  /*6920*/  UIADD3 UR16, UR5, -0x1, URZ ;  /* 0xffffffff05107890 */ /* 0x000fe2000fffe03f */
[C---:B------:R-:W-:Y:S01]  /*6930*/  LOP3.LUT P2, RZ, R18.reuse, 0x7f, RZ, 0xc0, !PT ;  /* 0x0000007f12ff7812 */ /* 0x040fe2000784c0ff */
[----:B------:R-:W-:Y:S01]  /*6940*/  ULDC UR6, c[0x0][0x658] ;  /* 0x0001960000067ab9 */ /* 0x000fe20000000800 */
[----:B------:R-:W-:Y:S01]  /*6950*/  ULDC UR5, c[0x0][0x10] ;  /* 0x0000040000057ab9 */ /* 0x000fe20000000800 */
[----:B------:R-:W-:Y:S01]  /*6960*/  UMOV UR7, 0xffffffff ;  /* 0xffffffff00077882 */ /* 0x000fe20000000000 */
[----:B------:R-:W-:Y:S01]  /*6970*/  UMOV UR8, 0x1 ;  /* 0x0000000100087882 */ /* 0x000fe20000000000 */
[----:B------:R-:W-:Y:S01]  /*6980*/  UIMAD.WIDE.U32 UR4, UR4, UR5, URZ ;  /* 0x00000005040472a5 */ /* 0x000fe2000f8e003f */
[----:B------:R-:W-:Y:S01]  /*6990*/  LOP3.LUT P0, RZ, R18, 0x1f, RZ, 0xc0, !PT ;  /* 0x0000001f12ff7812 */ /* 0x000fe2000780c0ff */
[----:B------:R-:W-:Y:S01]  /*69a0*/  USHF.L.U32 UR7, UR7, UR6, URZ ;  /* 0x0000000607077299 */ /* 0x000fe2000800063f */
[----:B------:R-:W-:Y:S01]  /*69b0*/  BSSY B0, `(.L_x_162) ;  /* 0x00000bd000007945 */ /* 0x000fe20003800000 */
[----:B------:R-:W-:Y:S01]  /*69c0*/  USHF.L.U32 UR18, UR8, UR6, URZ ;  /* 0x0000000608127299 */ /* 0x000fe2000800063f */
[----:B------:R-:W-:Y:S01]  /*69d0*/  IMAD.MOV.U32 R13, RZ, RZ, 0x1 ;  /* 0x00000001ff0d7424 */ /* 0x000fe200078e00ff */
[----:B------:R-:W-:Y:S01]  /*69e0*/  LOP3.LUT R11, R19, 0x2, RZ, 0xfc, !PT ;  /* 0x00000002130b7812 */ /* 0x000fe200078efcff */
[----:B------:R-:W-:Y:S01]  /*69f0*/  ULDC UR6, c[0x0][0x14] ;  /* 0x0000050000067ab9 */ /* 0x000fe20000000800 */
[----:B------:R-:W-:Y:S01]  /*6a00*/  PLOP3.LUT P0, PT, P0, P2, PT, 0x8a, 0x0 ;  /* 0x000000000000781c */ /* 0x000fe20000705172 */
[----:B------:R-:W-:Y:S01]  /*6a10*/  UIMAD.WIDE.U32 UR20, UR4, UR6, URZ ;  /* 0x00000006041472a5 */ /* 0x000fe2000f8e003f */
[----:B------:R-:W-:Y:S01]  /*6a20*/  IMAD.MOV.U32 R12, RZ, RZ, RZ ;  /* 0x000000ffff0c7224 */ /* 0x000fe200078e00ff */
[----:B------:R-:W-:-:S02]  /*6a30*/  UIMAD UR13, UR5, UR6, URZ ;  /* 0x00000006050d72a4 */ /* 0x000fc4000f8e023f */
[----:B------:R-:W-:Y:S01]  /*6a40*/  ULOP3.LUT UR17, URZ, UR7, URZ, 0x33, !UPT ;  /* 0x000000073f117292 */ /* 0x000fe2000f8e333f */
[----:B0-----:R-:W-:Y:S01]  /*6a50*/  VIADD R0, R0, 0x1f ;  /* 0x0000001f00007836 */ /* 0x001fe20000000000 */
[----:B------:R-:W-:Y:S01]  /*6a60*/  UIADD3 UR13, UR21, UR13, URZ ;  /* 0x0000000d150d7290 */ /* 0x000fe2000fffe03f */
[----:B------:R-:W-:-:S03]  /*6a70*/  ULDC.64 UR22, c[0x0][0x198] ;  /* 0x0000660000167ab9 */ /* 0x000fc60000000a00 */
[----:B------:R-:W-:-:S04]  /*6a80*/  SHF.R.S32.HI R3, RZ, 0x1f, R0 ;  /* 0x0000001fff037819 */ /* 0x000fc80000011400 */
[----:B------:R-:W-:Y:S01]  /*6a90*/  LEA.HI R3, R3, R0, RZ, 0x5 ;  /* 0x0000000003037211 */ /* 0x000fe200078f28ff */
[----:B------:R-:W-:-:S03]  /*6aa0*/  IMAD.MOV.U32 R0, RZ, RZ, 0x1 ;  /* 0x00000001ff007424 */ /* 0x000fc600078e00ff */
[----:B------:R-:W-:-:S05]  /*6ab0*/  SHF.R.S32.HI R3, RZ, 0x5, R3 ;  /* 0x00000005ff037819 */ /* 0x000fca0000011403 */
[----:B------:R-:W-:-:S07]  /*6ac0*/  VIADD R10, R3, 0x1 ;  /* 0x00000001030a7836 */ /* 0x000fce0000000000 */
.L_x_174:
[----:B------:R-:W-:-:S03]  /*6ad0*/  UMOV UR4, 0xffffffff ;  /* 0xffffffff00047882 */ /* 0x000fc60000000000 */
[----:B------:R-:W-:Y:S05]  /*6ae0*/  BRA.DIV UR4, `(.L_x_163) ;  /* 0x0000000e04dc7947 */ /* 0x000fea000b800000 */
[----:B------:R-:W-:-:S13]  /*6af0*/  ELECT P6, URZ, PT ;  /* 0x00000000003f782f */ /* 0x000fda00038c0000 */
.L_x_187:
[----:B------:R-:W0:Y:S01]  /*6b00*/  LDC R4, c[0x0][0x28c] ;  /* 0x0000a300ff047b82 */ /* 0x000e220000000800 */
[----:B------:R-:W-:Y:S01]  /*6b10*/  BSSY B1, `(.L_x_164) ;  /* 0x0000035000017945 */ /* 0x000fe20003800000 */
[----:B0-----:R-:W-:-:S13]  /*6b20*/  ISETP.LT.OR P6, PT, R4, 0x1, !P6 ;  /* 0x000000010400780c */ /* 0x001fda00077c1670 */
[----:B------:R-:W-:Y:S05]  /*6b30*/  @P6 BRA `(.L_x_165) ;  /* 0x0000000000c86947 */ /* 0x000fea0003800000 */
[----:B------:R-:W-:Y:S02]  /*6b40*/  IMAD.SHL.U32 R15, R9, 0x80, RZ ;  /* 0x00000080090f7824 */ /* 0x000fe400078e00ff */
[----:B------:R-:W-:Y:S02]  /*6b50*/  IMAD.SHL.U32 R18, R7, 0x80, RZ ;  /* 0x0000008007127824 */ /* 0x000fe400078e00ff */
[----:B------:R-:W-:Y:S02]  /*6b60*/  IMAD.MOV.U32 R20, RZ, RZ, RZ ;  /* 0x000000ffff147224 */ /* 0x000fe400078e00ff */
[----:B------:R-:W-:Y:S02]  /*6b70*/  IMAD.MOV.U32 R4, RZ, RZ, R10 ;  /* 0x000000ffff047224 */ /* 0x000fe400078e000a */
[----:B------:R-:W-:Y:S02]  /*6b80*/  IMAD.MOV.U32 R5, RZ, RZ, R0 ;  /* 0x000000ffff057224 */ /* 0x000fe400078e0000 */
[----:B------:R-:W-:-:S07]  /*6b90*/  IMAD.MOV.U32 R6, RZ, RZ, R12 ;  /* 0x000000ffff067224 */ /* 0x000fce00078e000c */
.L_x_169:
[----:B------:R-:W0:Y:S01]  /*6ba0*/  S2R R14, SR_CgaCtaId ;  /* 0x00000000000e7919 */ /* 0x000e220000008800 */
[----:B------:R-:W-:Y:S01]  /*6bb0*/  MOV R7, 0x400 ;  /* 0x0000040000077802 */ /* 0x000fe20000000f00 */
[----:B------:R-:W1:Y:S03]  /*6bc0*/  @!P2 LDC R9, c[0x0][0x500] ;  /* 0x00014000ff09ab82 */ /* 0x000e660000000800 */
[----:B0-----:R-:W-:Y:S02]  /*6bd0*/  LEA R21, R14, R7, 0x18 ;  /* 0x000000070e157211 */ /* 0x001fe400078ec0ff */
[----:B------:R-:W-:-:S03]  /*6be0*/  SHF.L.U32 R7, R5, 0x1f, RZ ;  /* 0x0000001f05077819 */ /* 0x000fc600000006ff */
[----:B------:R-:W-:-:S04]  /*6bf0*/  IMAD R14, R6, 0x8, R21 ;  /* 0x00000008060e7824 */ /* 0x000fc800078e0215 */
[----:B------:R-:W0:Y:S02]  /*6c00*/  SYNCS.PHASECHK.TRANS64.TRYWAIT P1, [R14+URZ+0x30], R7 ;  /* 0x000030070e0075a7 */ /* 0x000e24000802017f */
[----:B01----:R-:W-:Y:S05]  /*6c10*/  @!P1 BRA `(.L_x_166) ;  /* 0x0000000c00b09947 */ /* 0x003fea0003800000 */
.L_x_188:
[----:B0-----:R-:W-:Y:S01]  /*6c20*/  PRMT R7, R11, 0x9910, RZ ;  /* 0x000099100b077816 */ /* 0x001fe200000000ff */
[----:B------:R0:W-:Y:S03]  /*6c30*/  @!P2 SYNCS.ARRIVE.TRANS64 RZ, [R14+URZ], R9 ;  /* 0x000000090effa9a7 */ /* 0x0001e6000800003f */
[----:B------:R-:W-:-:S13]  /*6c40*/  ISETP.NE.AND P1, PT, R7, 0x2, PT ;  /* 0x000000020700780c */ /* 0x000fda0003f25270 */
[----:B0-----:R-:W-:Y:S05]  /*6c50*/  @P1 BRA `(.L_x_167) ;  /* 0x0000000000041947 */ /* 0x001fea0003800000 */
[----:B------:R-:W-:Y:S01]  /*6c60*/  BPT.TRAP 0x1 ;  /* 0x000000040000795c */ /* 0x000fe20000300000 */
.L_x_167:
[----:B------:R-:W-:Y:S05]  /*6c70*/  @P0 BRA `(.L_x_168) ;  /* 0x0000000000040947 */ /* 0x000fea0003800000 */
[----:B------:R-:W-:Y:S01]  /*6c80*/  BPT.TRAP 0x1 ;  /* 0x000000040000795c */ /* 0x000fe20000300000 */
.L_x_168:
[----:B------:R-:W-:Y:S01]  /*6c90*/  IMAD R21, R6, 0x2000, R21 ;  /* 0x0000200006157824 */ /* 0x000fe200078e0215 */
[----:B------:R-:W-:Y:S01]  /*6ca0*/  R2UR UR9, R14 ;  /* 0x000000000e0972ca */ /* 0x000fe200000e0000 */
[----:B------:R-:W-:Y:S01]  /*6cb0*/  VIADD R4, R4, 0xffffffff ;  /* 0xffffffff04047836 */ /* 0x000fe20000000000 */
[----:B------:R-:W-:Y:S01]  /*6cc0*/  UIADD3 UR4, UP0, UR22, 0xf0, URZ ;  /* 0x000000f016047890 */ /* 0x000fe2000ff1e03f */
[----:B------:R-:W-:Y:S01]  /*6cd0*/  R2UR UR11, R18 ;  /* 0x00000000120b72ca */ /* 0x000fe200000e0000 */
[----:B------:R-:W-:Y:S01]  /*6ce0*/  UIADD3 UR24, UP1, UR22, 0x1f0, URZ ;  /* 0x000001f016187890 */ /* 0x000fe2000ff3e03f */
[----:B------:R-:W-:Y:S01]  /*6cf0*/  R2UR UR8, R21 ;  /* 0x00000000150872ca */ /* 0x000fe200000e0000 */
[----:B------:R-:W-:Y:S01]  /*6d00*/  UIADD3.X UR5, URZ, UR23, URZ, UP0, !UPT ;  /* 0x000000173f057290 */ /* 0x000fe200087fe43f */
[----:B------:R-:W-:Y:S01]  /*6d10*/  R2UR UR10, R20 ;  /* 0x00000000140a72ca */ /* 0x000fe200000e0000 */
[----:B------:R-:W-:Y:S01]  /*6d20*/  VIADD R6, R6, 0x1 ;  /* 0x0000000106067836 */ /* 0x000fe20000000000 */
[----:B------:R-:W-:Y:S01]  /*6d30*/  R2UR UR12, R8 ;  /* 0x00000000080c72ca */ /* 0x000fe200000e0000 */
[----:B------:R-:W-:Y:S01]  /*6d40*/  UIADD3.X UR25, URZ, UR23, URZ, UP1, !UPT ;  /* 0x000000173f197290 */ /* 0x000fe20008ffe43f */
[----:B------:R-:W-:Y:S01]  /*6d50*/  R2UR UR19, R15 ;  /* 0x000000000f1372ca */ /* 0x000fe200000e0000 */
[----:B------:R-:W-:Y:S01]  /*6d60*/  UMOV UR6, 0x0 ;  /* 0x0000000000067882 */ /* 0x000fe20000000000 */
[----:B------:R-:W-:Y:S01]  /*6d70*/  ISETP.GT.AND P3, PT, R4, 0x1, PT ;  /* 0x000000010400780c */ /* 0x000fe20003f64270 */
[----:B------:R-:W-:Y:S01]  /*6d80*/  UMOV UR7, 0x10000000 ;  /* 0x1000000000077882 */ /* 0x000fe20000000000 */
[----:B------:R-:W-:Y:S01]  /*6d90*/  ISETP.NE.AND P1, PT, R6, 0x6, PT ;  /* 0x000000060600780c */ /* 0x000fe20003f25270 */
[----:B------:R-:W-:-:S02]  /*6da0*/  VIADD R20, R20, 0x20 ;  /* 0x0000002014147836 */ /* 0x000fc40000000000 */
[----:B------:R-:W-:Y:S01]  /*6db0*/  UIADD3 UR14, UR8, 0x180, URZ ;  /* 0x00000180080e7890 */ /* 0x000fe2000fffe03f */
[----:B------:R-:W-:Y:S01]  /*6dc0*/  SEL R14, RZ, 0x1, P1 ;  /* 0x00000001ff0e7807 */ /* 0x000fe20000800000 */
[----:B------:R-:W-:Y:S01]  /*6dd0*/  UIADD3 UR15, UR8, 0xc180, URZ ;  /* 0x0000c180080f7890 */ /* 0x000fe2000fffe03f */
[----:B------:R-:W-:Y:S02]  /*6de0*/  SEL R6, R6, RZ, P1 ;  /* 0x000000ff06067207 */ /* 0x000fe40000800000 */
[----:B------:R-:W-:Y:S02]  /*6df0*/  LOP3.LUT R5, R5, R14, RZ, 0x3c, !PT ;  /* 0x0000000e05057212 */ /* 0x000fe400078e3cff */
[----:B------:R-:W-:Y:S02]  /*6e00*/  UMOV UR8, UR14 ;  /* 0x0000000e00087c82 */ /* 0x000fe40008000000 */
[----:B------:R0:W-:Y:S02]  /*6e10*/  UTMALDG.3D [UR8], [UR4], desc[UR6] ;  /* 0x00000608040075b4 */ /* 0x0001e40008011000 */
[----:B0-----:R-:W-:Y:S01]  /*6e20*/  UMOV UR8, UR15 ;  /* 0x0000000f00087c82 */ /* 0x001fe20008000000 */
[----:B------:R-:W-:-:S02]  /*6e30*/  UMOV UR11, UR19 ;  /* 0x00000013000b7c82 */ /* 0x000fc40008000000 */
[----:B------:R0:W-:Y:S02]  /*6e40*/  UTMALDG.3D [UR8], [UR24], desc[UR6] ;  /* 0x00000608180075b4 */ /* 0x0001e40008011000 */
[----:B0-----:R-:W-:Y:S05]  /*6e50*/  @P3 BRA `(.L_x_169) ;  /* 0xfffffffc00503947 */ /* 0x001fea000383ffff */
.L_x_165:
[----:B------:R-:W-:Y:S05]  /*6e60*/  BSYNC B1 ;  /* 0x0000000000017941 */ /* 0x000fea0003800000 */
.L_x_164:
[----:B------:R-:W-:Y:S01]  /*6e70*/  LOP3.LUT P3, RZ, R13, 0xff, RZ, 0xc0, !PT ;  /* 0x000000ff0dff7812 */ /* 0x000fe2000786c0ff */
[----:B------:R-:W-:Y:S01]  /*6e80*/  IMAD.IADD R12, R3, 0x1, R12 ;  /* 0x00000001030c7824 */ /* 0x000fe200078e020c */
[----:B------:R-:W-:Y:S01]  /*6e90*/  IADD3 R16, P4, R16, UR20, RZ ;  /* 0x0000001410107c10 */ /* 0x000fe2000ff9e0ff */
[----:B------:R-:W-:Y:S01]  /*6ea0*/  ULDC.64 UR4, c[0x0][0x650] ;  /* 0x0001940000047ab9 */ /* 0x000fe20000000a00 */
[----:B------:R-:W-:Y:S01]  /*6eb0*/  BSSY B1, `(.L_x_170) ;  /* 0x000006a000017945 */ /* 0x000fe20003800000 */
[----:B------:R-:W-:Y:S01]  /*6ec0*/  IMAD.MOV.U32 R9, RZ, RZ, -0x1 ;  /* 0xffffffffff097424 */ /* 0x000fe200078e00ff */
[----:B------:R-:W-:Y:S01]  /*6ed0*/  ISETP.GT.U32.AND P1, PT, R12, 0x5, PT ;  /* 0x000000050c00780c */ /* 0x000fe20003f24070 */
[----:B------:R-:W-:Y:S01]  /*6ee0*/  IMAD.MOV.U32 R8, RZ, RZ, -0x1 ;  /* 0xffffffffff087424 */ /* 0x000fe200078e00ff */
[----:B------:R-:W-:Y:S02]  /*6ef0*/  IADD3.X R17, R17, UR13, RZ, P4, !PT ;  /* 0x0000000d11117c10 */ /* 0x000fe4000a7fe4ff */
[----:B------:R-:W-:-:S02]  /*6f00*/  ISETP.LT.U32.AND P1, PT, R3, 0x6, P1 ;  /* 0x000000060300780c */ /* 0x000fc40000f21070 */
[----:B------:R-:W-:Y:S01]  /*6f10*/  PRMT R13, RZ, 0x7610, R13 ;  /* 0x00007610ff0d7816 */ /* 0x000fe2000000000d */
[----:B------:R-:W0:Y:S01]  /*6f20*/  @P3 S2R R5, SR_CgaCtaId ;  /* 0x0000000000053919 */ /* 0x000e220000008800 */
[----:B------:R-:W-:-:S04]  /*6f30*/  @P3 MOV R4, 0x400 ;  /* 0x0000040000043802 */ /* 0x000fc80000000f00 */
[----:B0-----:R-:W-:Y:S01]  /*6f40*/  @P3 LEA R6, R5, R4, 0x18 ;  /* 0x0000000405063211 */ /* 0x001fe200078ec0ff */
[----:B------:R-:W-:-:S03]  /*6f50*/  IMAD.WIDE.U32 R4, R12, -0x55555555, RZ ;  /* 0xaaaaaaab0c047825 */ /* 0x000fc600078e00ff */
[----:B------:R0:W-:Y:S01]  /*6f60*/  @P3 SYNCS.ARRIVE.TRANS64.A1T0 RZ, [R6+URZ+0x78], RZ ;  /* 0x000078ff06ff39a7 */ /* 0x0001e2000810003f */
[----:B------:R-:W-:Y:S02]  /*6f70*/  ISETP.GE.U32.AND P3, PT, R3, 0x6, PT ;  /* 0x000000060300780c */ /* 0x000fe40003f66070 */
[----:B------:R-:W-:Y:S02]  /*6f80*/  SHF.R.U32.HI R7, RZ, 0x2, R5 ;  /* 0x00000002ff077819 */ /* 0x000fe40000011605 */
[----:B------:R-:W-:Y:S02]  /*6f90*/  SEL R5, RZ, 0x1, !P1 ;  /* 0x00000001ff057807 */ /* 0x000fe40004800000 */
[----:B------:R-:W-:Y:S01]  /*6fa0*/  ISETP.GE.U32.AND P1, PT, R16, UR4, PT ;  /* 0x0000000410007c0c */ /* 0x000fe2000bf26070 */
[----:B------:R-:W-:Y:S01]  /*6fb0*/  IMAD R12, R7, -0x6, R12 ;  /* 0xfffffffa070c7824 */ /* 0x000fe200078e020c */
[----:B------:R-:W-:Y:S02]  /*6fc0*/  LOP3.LUT R0, R0, R5, RZ, 0x3c, !PT ;  /* 0x0000000500007212 */ /* 0x000fe400078e3cff */
[----:B------:R-:W-:-:S02]  /*6fd0*/  ISETP.GE.U32.AND.EX P1, PT, R17, UR5, PT, P1 ;  /* 0x0000000511007c0c */ /* 0x000fc4000bf26110 */
[----:B------:R-:W-:Y:S02]  /*6fe0*/  PRMT R4, RZ, 0x7610, R4 ;  /* 0x00007610ff047816 */ /* 0x000fe40000000004 */
[----:B------:R-:W-:Y:S01]  /*6ff0*/  @P3 LOP3.LUT R0, R0, 0x1, R7, 0x78, !PT ;  /* 0x0000000100003812 */ /* 0x000fe200078e7807 */
[----:B------:R-:W-:-:S08]  /*7000*/  IMAD.MOV.U32 R7, RZ, RZ, -0x1 ;  /* 0xffffffffff077424 */ /* 0x000fd000078e00ff */
[----:B0-----:R-:W-:Y:S05]  /*7010*/  @P1 BRA `(.L_x_171) ;  /* 0x00000004004c1947 */ /* 0x001fea0003800000 */
[----:B------:R-:W-:Y:S01]  /*7020*/  ULDC.64 UR4, c[0x0][0x628] ;  /* 0x00018a0000047ab9 */ /* 0x000fe20000000a00 */
[----:B------:R-:W0:Y:S01]  /*7030*/  S2R R15, SR_CTAID.X ;  /* 0x00000000000f7919 */ /* 0x000e220000002500 */
[----:B------:R-:W-:Y:S01]  /*7040*/  ISETP.NE.U32.AND P1, PT, RZ, UR4, PT ;  /* 0x00000004ff007c0c */ /* 0x000fe2000bf25070 */
[----:B------:R-:W-:Y:S01]  /*7050*/  ULDC UR7, c[0x0][0x630] ;  /* 0x00018c0000077ab9 */ /* 0x000fe20000000800 */
[----:B------:R-:W-:Y:S01]  /*7060*/  IMAD.MOV.U32 R4, RZ, RZ, R16 ;  /* 0x000000ffff047224 */ /* 0x000fe200078e0010 */
[----:B------:R-:W1:Y:S01]  /*7070*/  S2R R14, SR_CTAID.Y ;  /* 0x00000000000e7919 */ /* 0x000e620000002600 */
[----:B------:R-:W-:Y:S01]  /*7080*/  ISETP.NE.AND.EX P1, PT, RZ, UR5, PT, P1 ;  /* 0x00000005ff007c0c */ /* 0x000fe2000bf25310 */
[----:B------:R-:W-:-:S12]  /*7090*/  IMAD.MOV.U32 R5, RZ, RZ, R17 ;  /* 0x000000ffff057224 */ /* 0x000fd800078e0011 */
[----:B------:R-:W-:Y:S05]  /*70a0*/  @!P1 BRA `(.L_x_172) ;  /* 0x0000000000289947 */ /* 0x000fea0003800000 */
[----:B------:R-:W-:Y:S02]  /*70b0*/  ULDC UR6, c[0x0][0x634] ;  /* 0x00018d0000067ab9 */ /* 0x000fe40000000800 */
[----:B------:R-:W-:-:S05]  /*70c0*/  IADD3 R9, P1, R16, UR6, RZ ;  /* 0x0000000610097c10 */ /* 0x000fca000ff3e0ff */
[----:B------:R-:W-:-:S04]  /*70d0*/  IMAD.X R21, RZ, RZ, R17, P1 ;  /* 0x000000ffff157224 */ /* 0x000fc800008e0611 */
[----:B------:R-:W-:-:S04]  /*70e0*/  IMAD.WIDE.U32 R6, R21, UR4, RZ ;  /* 0x0000000415067c25 */ /* 0x000fc8000f8e00ff */
[----:B------:R-:W-:-:S04]  /*70f0*/  IMAD.WIDE.U32 R6, P1, R9, UR5, R6 ;  /* 0x0000000509067c25 */ /* 0x000fc8000f820006 */
[----:B------:R-:W-:-:S04]  /*7100*/  IMAD.WIDE.U32 R8, R9, UR4, RZ ;  /* 0x0000000409087c25 */ /* 0x000fc8000f8e00ff */
[----:B------:R-:W-:Y:S01]  /*7110*/  IMAD.X R5, RZ, RZ, RZ, P1 ;  /* 0x000000ffff057224 */ /* 0x000fe200008e06ff */
[----:B------:R-:W-:Y:S01]  /*7120*/  IADD3 RZ, P1, R9, R6, RZ ;  /* 0x0000000609ff7210 */ /* 0x000fe20007f3e0ff */
[----:B------:R-:W-:-:S04]  /*7130*/  IMAD.MOV.U32 R4, RZ, RZ, R7 ;  /* 0x000000ffff047224 */ /* 0x000fc800078e0007 */
[----:B------:R-:W-:-:S08]  /*7140*/  IMAD.WIDE.U32.X R4, R21, UR5, R4, P1 ;  /* 0x0000000515047c25 */ /* 0x000fd000088e0404 */
.L_x_172:
[--C-:B------:R-:W-:Y:S01]  /*7150*/  SHF.R.U64 R8, R4, UR7, R5.reuse ;  /* 0x0000000704087c19 */ /* 0x100fe20008001205 */
[----:B------:R-:W-:Y:S01]  /*7160*/  ULDC.64 UR4, c[0x0][0x620] ;  /* 0x0001880000047ab9 */ /* 0x000fe20000000a00 */
[----:B------:R-:W-:Y:S01]  /*7170*/  SHF.R.U32.HI R4, RZ, UR7, R5 ;  /* 0x00000007ff047c19 */ /* 0x000fe20008011605 */
[----:B------:R-:W2:Y:S01]  /*7180*/  LDC R24, c[0x0][0x144] ;  /* 0x00005100ff187b82 */ /* 0x000ea20000000800 */
[----:B------:R-:W-:Y:S01]  /*7190*/  IADD3 R7, P1, RZ, -R8, RZ ;  /* 0x80000008ff077210 */ /* 0x000fe20007f3e0ff */
[----:B------:R-:W-:Y:S01]  /*71a0*/  ULDC.64 UR8, c[0x0][0x640] ;  /* 0x0001900000087ab9 */ /* 0x000fe20000000a00 */
[----:B0-----:R-:W-:Y:S01]  /*71b0*/  I2FP.F32.U32 R9, R15 ;  /* 0x0000000f00097245 */ /* 0x001fe20000201000 */
[----:B------:R-:W-:Y:S02]  /*71c0*/  ULDC UR6, c[0x0][0x608] ;  /* 0x0001820000067ab9 */ /* 0x000fe40000000800 */
[----:B------:R-:W-:Y:S01]  /*71d0*/  IMAD.X R4, RZ, RZ, ~R4, P1 ;  /* 0x000000ffff047224 */ /* 0x000fe200008e0e04 */
[----:B------:R-:W-:Y:S01]  /*71e0*/  ISETP.NE.U32.AND P1, PT, RZ, UR8, PT ;  /* 0x00000008ff007c0c */ /* 0x000fe2000bf25070 */
[----:B------:R-:W0:Y:S02]  /*71f0*/  LDC R21, c[0x0][0x148] ;  /* 0x00005200ff157b82 */ /* 0x000e240000000800 */
[----:B------:R-:W-:Y:S01]  /*7200*/  IMAD R6, R4, UR4, RZ ;  /* 0x0000000404067c24 */ /* 0x000fe2000f8e02ff */
[----:B------:R-:W-:Y:S01]  /*7210*/  ISETP.NE.AND.EX P1, PT, RZ, UR9, PT, P1 ;  /* 0x00000009ff007c0c */ /* 0x000fe2000bf25310 */
[----:B------:R-:W-:Y:S01]  /*7220*/  IMAD.WIDE.U32 R4, R7, UR4, R16 ;  /* 0x0000000407047c25 */ /* 0x000fe2000f8e0010 */
[----:B------:R-:W-:-:S03]  /*7230*/  ULDC UR4, c[0x0][0x150] ;  /* 0x0000540000047ab9 */ /* 0x000fc60000000800 */
[----:B------:R-:W-:Y:S02]  /*7240*/  IMAD R7, R7, UR5, R6 ;  /* 0x0000000507077c24 */ /* 0x000fe4000f8e0206 */
[----:B------:R-:W-:Y:S01]  /*7250*/  FMUL R6, R9, UR4 ;  /* 0x0000000409067c20 */ /* 0x000fe20008400000 */
[----:B------:R-:W-:Y:S01]  /*7260*/  ULDC UR4, c[0x0][0x618] ;  /* 0x0001860000047ab9 */ /* 0x000fe20000000800 */
[----:B------:R-:W-:Y:S01]  /*7270*/  ULDC UR5, c[0x0][0x154] ;  /* 0x0000550000057ab9 */ /* 0x000fe20000000800 */
[----:B------:R-:W-:-:S03]  /*7280*/  IMAD.IADD R5, R5, 0x1, R7 ;  /* 0x0000000105057824 */ /* 0x000fc600078e0207 */
[----:B------:R-:W3:Y:S02]  /*7290*/  F2I.U32.TRUNC.NTZ R6, R6 ;  /* 0x0000000600067305 */ /* 0x000ee4000020f000 */
[----:B------:R-:W-:Y:S02]  /*72a0*/  SHF.R.U64 R9, R4, UR4, R5 ;  /* 0x0000000404097c19 */ /* 0x000fe40008001205 */
[----:B-1----:R-:W-:-:S05]  /*72b0*/  I2FP.F32.U32 R4, R14 ;  /* 0x0000000e00047245 */ /* 0x002fca0000201000 */
[----:B------:R-:W-:Y:S01]  /*72c0*/  FMUL R22, R4, UR5 ;  /* 0x0000000504167c20 */ /* 0x000fe20008400000 */
[----:B------:R-:W-:Y:S01]  /*72d0*/  SHF.R.U32.HI R4, RZ, UR4, R5 ;  /* 0x00000004ff047c19 */ /* 0x000fe20008011605 */
[----:B------:R-:W-:-:S03]  /*72e0*/  ULDC UR4, c[0x0][0x658] ;  /* 0x0001960000047ab9 */ /* 0x000fc60000000800 */
[--C-:B------:R-:W-:Y:S01]  /*72f0*/  SHF.R.U64 R20, R9, UR6, R4.reuse ;  /* 0x0000000609147c19 */ /* 0x100fe20008001204 */
[----:B------:R-:W1:Y:S01]  /*7300*/  F2I.U32.TRUNC.NTZ R22, R22 ;  /* 0x0000001600167305 */ /* 0x000e62000020f000 */
[----:B------:R-:W-:Y:S01]  /*7310*/  SHF.R.U32.HI R5, RZ, UR6, R4 ;  /* 0x00000006ff057c19 */ /* 0x000fe20008011604 */
[----:B---3--:R-:W-:-:S03]  /*7320*/  IMAD.MOV R6, RZ, RZ, -R6 ;  /* 0x000000ffff067224 */ /* 0x008fc600078e0a06 */
[----:B------:R-:W-:Y:S01]  /*7330*/  SHF.R.U64 R18, R20, UR4, R5 ;  /* 0x0000000414127c19 */ /* 0x000fe20008001205 */
[----:B--2---:R-:W-:Y:S01]  /*7340*/  IMAD R15, R24, R6, R15 ;  /* 0x00000006180f7224 */ /* 0x004fe200078e020f */
[----:B------:R-:W-:-:S03]  /*7350*/  SHF.R.U32.HI R23, RZ, UR4, R5 ;  /* 0x00000004ff177c19 */ /* 0x000fc60008011605 */
[----:B------:R-:W-:Y:S02]  /*7360*/  IMAD.MOV.U32 R4, RZ, RZ, R18 ;  /* 0x000000ffff047224 */ /* 0x000fe400078e0012 */
[----:B------:R-:W-:Y:S01]  /*7370*/  IMAD.MOV.U32 R5, RZ, RZ, R23 ;  /* 0x000000ffff057224 */ /* 0x000fe200078e0017 */
[----:B-1----:R-:W-:Y:S06]  /*7380*/  @!P1 BRA `(.L_x_173) ;  /* 0x0000000000289947 */ /* 0x002fec0003800000 */
[----:B------:R-:W-:Y:S02]  /*7390*/  ULDC UR4, c[0x0][0x64c] ;  /* 0x0001930000047ab9 */ /* 0x000fe40000000800 */
[----:B------:R-:W-:-:S05]  /*73a0*/  IADD3 R5, P1, R18, UR4, RZ ;  /* 0x0000000412057c10 */ /* 0x000fca000ff3e0ff */
[----:B------:R-:W-:-:S04]  /*73b0*/  IMAD.X R23, RZ, RZ, R23, P1 ;  /* 0x000000ffff177224 */ /* 0x000fc800008e0617 */
[----:B------:R-:W-:-:S04]  /*73c0*/  IMAD.WIDE.U32 R6, R23, UR8, RZ ;  /* 0x0000000817067c25 */ /* 0x000fc8000f8e00ff */
[----:B------:R-:W-:-:S04]  /*73d0*/  IMAD.WIDE.U32 R6, P1, R5, UR9, R6 ;  /* 0x0000000905067c25 */ /* 0x000fc8000f820006 */
[----:B------:R-:W-:-:S04]  /*73e0*/  IMAD.WIDE.U32 R4, R5, UR8, RZ ;  /* 0x0000000805047c25 */ /* 0x000fc8000f8e00ff */
[----:B------:R-:W-:Y:S01]  /*73f0*/  IMAD.MOV.U32 R4, RZ, RZ, R7 ;  /* 0x000000ffff047224 */ /* 0x000fe200078e0007 */
[----:B------:R-:W-:Y:S01]  /*7400*/  IADD3 RZ, P3, R5, R6, RZ ;  /* 0x0000000605ff7210 */ /* 0x000fe20007f7e0ff */
[----:B------:R-:W-:-:S04]  /*7410*/  IMAD.X R5, RZ, RZ, RZ, P1 ;  /* 0x000000ffff057224 */ /* 0x000fc800008e06ff */
[----:B------:R-:W-:-:S08]  /*7420*/  IMAD.WIDE.U32.X R4, R23, UR9, R4, P3 ;  /* 0x0000000917047c25 */ /* 0x000fd000098e0404 */
.L_x_173:
[----:B------:R-:W-:Y:S01]  /*7430*/  ISETP.NE.AND P1, PT, R2, 0x1, PT ;  /* 0x000000010200780c */ /* 0x000fe20003f25270 */
[----:B------:R-:W-:Y:S01]  /*7440*/  ULDC UR4, c[0x0][0x648] ;  /* 0x0001920000047ab9 */ /* 0x000fe20000000800 */
[----:B------:R-:W-:Y:S01]  /*7450*/  LOP3.LUT R20, R20, UR17, RZ, 0xc0, !PT ;  /* 0x0000001114147c12 */ /* 0x000fe2000f8ec0ff */
[----:B------:R-:W-:Y:S01]  /*7460*/  IMAD.MOV R22, RZ, RZ, -R22 ;  /* 0x000000ffff167224 */ /* 0x000fe200078e0a16 */
[----:B------:R-:W-:Y:S01]  /*7470*/  SHF.R.U64 R5, R4, UR4, R5 ;  /* 0x0000000404057c19 */ /* 0x000fe20008001205 */
[----:B------:R-:W-:Y:S01]  /*7480*/  ULDC UR4, c[0x0][0x638] ;  /* 0x00018e0000047ab9 */ /* 0x000fe20000000800 */
[----:B------:R-:W-:Y:S01]  /*7490*/  LOP3.LUT R9, R9, UR16, RZ, 0xc0, !PT ;  /* 0x0000001009097c12 */ /* 0x000fe2000f8ec0ff */
[----:B------:R-:W-:Y:S01]  /*74a0*/  ULDC UR5, c[0x0][0x610] ;  /* 0x0001840000057ab9 */ /* 0x000fe20000000800 */
[----:B------:R-:W-:Y:S02]  /*74b0*/  IMAD.MOV.U32 R4, RZ, RZ, 0x1 ;  /* 0x00000001ff047424 */ /* 0x000fe400078e00ff */
[----:B------:R-:W-:-:S02]  /*74c0*/  IMAD.MOV R7, RZ, RZ, -R5 ;  /* 0x000000ffff077224 */ /* 0x000fc400078e0a05 */
[----:B------:R-:W-:Y:S02]  /*74d0*/  IMAD R20, R5, UR18, R20 ;  /* 0x0000001205147c24 */ /* 0x000fe4000f8e0214 */
[----:B0-----:R-:W-:Y:S02]  /*74e0*/  @P1 IMAD R15, R21, R22, R14 ;  /* 0x00000016150f1224 */ /* 0x001fe400078e020e */
[----:B------:R-:W-:Y:S01]  /*74f0*/  IMAD R18, R7, UR4, R18 ;  /* 0x0000000407127c24 */ /* 0x000fe2000f8e0212 */
[----:B------:R-:W-:Y:S01]  /*7500*/  ULDC UR4, c[0x0][0x600] ;  /* 0x0001800000047ab9 */ /* 0x000fe20000000800 */
[----:B------:R-:W-:Y:S02]  /*7510*/  IMAD R15, R20, UR5, R15 ;  /* 0x00000005140f7c24 */ /* 0x000fe4000f8e020f */
[----:B------:R-:W-:-:S05]  /*7520*/  IMAD R18, R18, UR4, R9 ;  /* 0x0000000412127c24 */ /* 0x000fca000f8e0209 */
[----:B------:R-:W-:Y:S02]  /*7530*/  SEL R9, R18, R15, !P1 ;  /* 0x0000000f12097207 */ /* 0x000fe40004800000 */
[----:B------:R-:W-:-:S07]  /*7540*/  SEL R7, R15, R18, !P1 ;  /* 0x000000120f077207 */ /* 0x000fce0004800000 */
.L_x_171:
[----:B------:R-:W-:Y:S05]  /*7550*/  BSYNC B1 ;  /* 0x0000000000017941 */ /* 0x000fea0003800000 */
.L_x_170:
[----:B------:R-:W-:-:S13]  /*7560*/  LOP3.LUT P1, RZ, R4, 0xff, RZ, 0xc0, !PT ;  /* 0x000000ff04ff7812 */ /* 0x000fda000782c0ff */
[----:B------:R-:W-:Y:S05]  /*7570*/  @P1 BRA `(.L_x_174) ;  /* 0xfffffff400541947 */ /* 0x000fea000383ffff */
[----:B------:R-:W-:Y:S05]  /*7580*/  BSYNC B0 ;  /* 0x0000000000007941 */ /* 0x000fea0003800000 */
.L_x_162:
[----:B------:R-:W-:-:S03]  /*7590*/  UMOV UR4, 0xffffffff ;  /* 0xffffffff00047882 */ /* 0x000fc60000000000 */
[----:B------:R-:W-:Y:S05]  /*75a0*/  BRA.DIV UR4, `(.L_x_175) ;  /* 0x0000000604607947 */ /* 0x000fea000b800000 */
[----:B------:R-:W-:-:S13]  /*75b0*/  ELECT P6, URZ, PT ;  /* 0x00000000003f782f */ /* 0x000fda00038c0000 */
.L_x_191:
[----:B------:R-:W-:Y:S04]  /*75c0*/  BSSY B0, `(.L_x_176) ;  /* 0x000003d000007945 */ /* 0x000fe80003800000 */
[----:B------:R-:W-:Y:S05]  /*75d0*/  @!P6 BRA `(.L_x_177) ;  /* 0x0000000000ece947 */ /* 0x000fea0003800000 */
[----:B------:R-:W-:-:S04]  /*75e0*/  LOP3.LUT R19, R19, 0x2, RZ, 0xfc, !PT ;  /* 0x0000000213137812 */ /* 0x000fc800078efcff */
[----:B------:R-:W-:-:S13]  /*75f0*/  ISETP.NE.AND P0, PT, R19, 0x3, PT ;  /* 0x000000031300780c */ /* 0x000fda0003f05270 */
[----:B------:R-:W-:Y:S05]  /*7600*/  @!P0 BRA `(.L_x_178) ;  /* 0x0000000000048947 */ /* 0x000fea0003800000 */
[----:B------:R-:W-:Y:S01]  /*7610*/  BPT.TRAP 0x1 ;  /* 0x000000040000795c */ /* 0x000fe20000300000 */
.L_x_178:
[----:B------:R-:W0:Y:S01]  /*7620*/  S2R R3, SR_CgaCtaId ;  /* 0x0000000000037919 */ /* 0x000e220000008800 */
[----:B------:R-:W-:-:S04]  /*7630*/  MOV R2, 0x400 ;  /* 0x0000040000027802 */ /* 0x000fc80000000f00 */
[----:B0-----:R-:W-:Y:S02]  /*7640*/  LEA R3, R3, R2, 0x18 ;  /* 0x0000000203037211 */ /* 0x001fe400078ec0ff */
[----:B------:R-:W-:-:S03]  /*7650*/  SHF.L.U32 R2, R0, 0x1f, RZ ;  /* 0x0000001f00027819 */ /* 0x000fc600000006ff */
[----:B------:R-:W-:-:S04]  /*7660*/  VIADD R3, R3, 0x30 ;  /* 0x0000003003037836 */ /* 0x000fc80000000000 */
[C---:B------:R-:W-:Y:S02]  /*7670*/  IMAD R7, R12.reuse, 0x8, R3 ;  /* 0x000000080c077824 */ /* 0x040fe400078e0203 */
[----:B------:R-:W-:Y:S02]  /*7680*/  VIADD R12, R12, 0x1 ;  /* 0x000000010c0c7836 */ /* 0x000fe40000000000 */
[----:B------:R-:W0:Y:S03]  /*7690*/  SYNCS.PHASECHK.TRANS64.TRYWAIT P0, [R7+URZ], R2 ;  /* 0x00000002070075a7 */ /* 0x000e26000800017f */
[----:B------:R-:W-:-:S04]  /*76a0*/  ISETP.NE.AND P1, PT, R12, 0x6, PT ;  /* 0x000000060c00780c */ /* 0x000fc80003f25270 */
[----:B------:R-:W-:Y:S02]  /*76b0*/  SEL R5, RZ, 0x1, P1 ;  /* 0x00000001ff057807 */ /* 0x000fe40000800000 */
[----:B------:R-:W-:Y:S02]  /*76c0*/  SEL R12, R12, RZ, P1 ;  /* 0x000000ff0c0c7207 */ /* 0x000fe40000800000 */
[----:B------:R-:W-:-:S03]  /*76d0*/  LOP3.LUT R5, R0, R5, RZ, 0x3c, !PT ;  /* 0x0000000500057212 */ /* 0x000fc600078e3cff */
[----:B------:R-:W-:Y:S01]  /*76e0*/  IMAD R9, R12, 0x8, R3 ;  /* 0x000000080c097824 */ /* 0x000fe200078e0203 */
[----:B------:R-:W-:Y:S01]  /*76f0*/  SHF.L.U32 R4, R5, 0x1f, RZ ;  /* 0x0000001f05047819 */ /* 0x000fe200000006ff */
[----:B0-----:R-:W-:Y:S06]  /*7700*/  @!P0 BRA `(.L_x_179) ;  /* 0x0000000400288947 */ /* 0x001fec0003800000 */
.L_x_192:
[----:B------:R-:W1:Y:S01]  /*7710*/  SYNCS.PHASECHK.TRANS64.TRYWAIT P0, [R9+URZ], R4 ;  /* 0x00000004090075a7 */ /* 0x000e62000800017f */
[----:B------:R-:W-:-:S05]  /*7720*/  VIADD R0, R12, 0x1 ;  /* 0x000000010c007836 */ /* 0x000fca0000000000 */
[----:B------:R-:W-:-:S04]  /*7730*/  ISETP.NE.AND P1, PT, R0, 0x6, PT ;  /* 0x000000060000780c */ /* 0x000fc80003f25270 */
[----:B0-----:R-:W-:Y:S02]  /*7740*/  SEL R2, RZ, 0x1, P1 ;  /* 0x00000001ff027807 */ /* 0x001fe40000800000 */
[----:B------:R-:W-:Y:S02]  /*7750*/  SEL R0, R0, RZ, P1 ;  /* 0x000000ff00007207 */ /* 0x000fe40000800000 */
[----:B------:R-:W-:-:S03]  /*7760*/  LOP3.LUT R7, R5, R2, RZ, 0x3c, !PT ;  /* 0x0000000205077212 */ /* 0x000fc600078e3cff */
[----:B------:R-:W-:Y:S01]  /*7770*/  IMAD R6, R0, 0x8, R3 ;  /* 0x0000000800067824 */ /* 0x000fe200078e0203 */
[----:B------:R-:W-:Y:S01]  /*7780*/  SHF.L.U32 R5, R7, 0x1f, RZ ;  /* 0x0000001f07057819 */ /* 0x000fe200000006ff */
[----:B-1----:R-:W-:Y:S06]  /*7790*/  @!P0 BRA `(.L_x_180) ;  /* 0x0000000400188947 */ /* 0x002fec0003800000 */
.L_x_193:
[----:B------:R-:W1:Y:S01]  /*77a0*/  SYNCS.PHASECHK.TRANS64.TRYWAIT P0, [R6+URZ], R5 ;  /* 0x00000005060075a7 */ /* 0x000e62000800017f */
[----:B------:R-:W-:-:S05]  /*77b0*/  VIADD R0, R0, 0x1 ;  /* 0x0000000100007836 */ /* 0x000fca0000000000 */
[----:B------:R-:W-:-:S04]  /*77c0*/  ISETP.NE.AND P1, PT, R0, 0x6, PT ;  /* 0x000000060000780c */ /* 0x000fc80003f25270 */
[----:B------:R-:W-:Y:S02]  /*77d0*/  SEL R2, RZ, 0x1, P1 ;  /* 0x00000001ff027807 */ /* 0x000fe40000800000 */
[----:B------:R-:W-:Y:S02]  /*77e0*/  SEL R0, R0, RZ, P1 ;  /* 0x000000ff00007207 */ /* 0x000fe40000800000 */
[----:B------:R-:W-:-:S03]  /*77f0*/  LOP3.LUT R7, R7, R2, RZ, 0x3c, !PT ;  /* 0x0000000207077212 */ /* 0x000fc600078e3cff */
[----:B0-----:R-:W-:Y:S01]  /*7800*/  IMAD R9, R0, 0x8, R3 ;  /* 0x0000000800097824 */ /* 0x001fe200078e0203 */
[----:B------:R-:W-:Y:S01]  /*7810*/  SHF.L.U32 R4, R7, 0x1f, RZ ;  /* 0x0000001f07047819 */ /* 0x000fe200000006ff */
[----:B-1----:R-:W-:Y:S06]  /*7820*/  @!P0 BRA `(.L_x_181) ;  /* 0x0000000400088947 */ /* 0x002fec0003800000 */
.L_x_194:
        /* <DEDUP_REMOVED lines=9> */
.L_x_195:
[----:B------:R-:W1:Y:S01]  /*78c0*/  SYNCS.PHASECHK.TRANS64.TRYWAIT P0, [R6+URZ], R5 ;  /* 0x00000005060075a7 */ /* 0x000e62000800017f */
[----:B------:R-:W-:-:S05]  /*78d0*/  VIADD R0, R0, 0x1 ;  /* 0x0000000100007836 */ /* 0x000fca0000000000 */
[----:B------:R-:W-:-:S04]  /*78e0*/  ISETP.NE.AND P1, PT, R0, 0x6, PT ;  /* 0x000000060000780c */ /* 0x000fc80003f25270 */
[----:B------:R-:W-:Y:S02]  /*78f0*/  SEL R2, RZ, 0x1, P1 ;  /* 0x00000001ff027807 */ /* 0x000fe40000800000 */
[----:B------:R-:W-:Y:S02]  /*7900*/  SEL R0, R0, RZ, P1 ;  /* 0x000000ff00007207 */ /* 0x000fe40000800000 */
[----:B------:R-:W-:Y:S01]  /*7910*/  LOP3.LUT R2, R7, R2, RZ, 0x3c, !PT ;  /* 0x0000000207027212 */ /* 0x000fe200078e3cff */
[----:B-1----:R-:W-:Y:S06]  /*7920*/  @!P0 BRA `(.L_x_183) ;  /* 0x0000000000f08947 */ /* 0x002fec0003800000 */
.L_x_196:
[----:B------:R-:W-:Y:S01]  /*7930*/  IMAD R3, R0, 0x8, R3 ;  /* 0x0000000800037824 */ /* 0x000fe200078e0203 */
[----:B------:R-:W-:-:S07]  /*7940*/  SHF.L.U32 R0, R2, 0x1f, RZ ;  /* 0x0000001f02007819 */ /* 0x000fce00000006ff */
.L_x_184:
[----:B--2---:R2:W3:Y:S02]  /*7950*/  SYNCS.PHASECHK.TRANS64.TRYWAIT P0, [R3+URZ], R0 ;  /* 0x00000000030075a7 */ /* 0x0044e4000800017f */
[----:B---3--:R-:W-:Y:S05]  /*7960*/  @!P0 NANOSLEEP.SYNCS 0x989680 ;  /* 0x009896800000895d */ /* 0x008fea0003900000 */
[----:B------:R-:W3:Y:S02]  /*7970*/  @!P0 SYNCS.PHASECHK.TRANS64 P0, [R3+URZ], R0 ;  /* 0x00000000030085a7 */ /* 0x000ee4000800007f */
[----:B---3--:R-:W-:Y:S05]  /*7980*/  @!P0 BRA `(.L_x_184) ;  /* 0xfffffffc00f08947 */ /* 0x008fea000383ffff */
.L_x_177:
[----:B------:R-:W-:Y:S05]  /*7990*/  BSYNC B0 ;  /* 0x0000000000007941 */ /* 0x000fea0003800000 */
.L_x_176:
[----:B------:R-:W-:Y:S05]  /*79a0*/  EXIT ;  /* 0x000000000000794d */ /* 0x000fea0003800000 */
.L_x_17:
[----:B---3--:R3:W4:Y:S02]  /*79b0*/  SYNCS.PHASECHK.TRANS64.TRYWAIT P1, [R3+URZ], R0 ;  /* 0x00000000030075a7 */ /* 0x008724000802017f */
[----:B----4-:R-:W-:Y:S05]  /*79c0*/  @!P1 NANOSLEEP.SYNCS 0x989680 ;  /* 0x009896800000995d */ /* 0x010fea0003900000 */
[----:B------:R-:W4:Y:S02]  /*79d0*/  @!P1 SYNCS.PHASECHK.TRANS64 P1, [R3+URZ], R0 ;  /* 0x00000000030095a7 */ /* 0x000f24000802007f */
[----:B----4-:R-:W-:Y:S05]  /*79e0*/  @!P1 BRA `(.L_x_17) ;  /* 0xfffffffc00f09947 */ /* 0x010fea000383ffff */
[----:B------:R-:W-:Y:S05]  /*79f0*/  BRA `(.L_x_16) ;  /* 0xffffff9800147947 */ /* 0x000fea000383ffff */
.L_x_22:
[----:B-1----:R-:W-:-:S04]  /*7a00*/  IMAD.U32 R4, RZ, RZ, UR4 ;  /* 0x00000004ff047e24 */ /* 0x002fc8000f8e00ff */
[----:B------:R1:W2:Y:S03]  /*7a10*/  SYNCS.PHASECHK.TRANS64.TRYWAIT P1, [R4+URZ], R3 ;  /* 0x00000003040075a7 */ /* 0x0002a6000802017f */
[----:B--2---:R-:W-:Y:S05]  /*7a20*/  @!P1 NANOSLEEP.SYNCS 0x989680 ;  /* 0x009896800000995d */ /* 0x004fea0003900000 */
[----:B------:R-:W2:Y:S02]  /*7a30*/  @!P1 SYNCS.PHASECHK.TRANS64 P1, [R4+URZ], R3 ;  /* 0x00000003040095a7 */ /* 0x000ea4000802007f */
[----:B--2---:R-:W-:Y:S05]  /*7a40*/  @!P1 BRA `(.L_x_22) ;  /* 0xfffffffc00ec9947 */ /* 0x004fea000383ffff */
[----:B------:R-:W-:Y:S05]  /*7a50*/  BRA `(.L_x_21) ;  /* 0xffffff9800b47947 */ /* 0x000fea000383ffff */
.L_x_163:
[----:B------:R-:W-:Y:S01]  /*7a60*/  BSSY B1, `(.L_x_185) ;  /* 0x0000006000017945 */ /* 0x000fe20003800000 */
[----:B------:R-:W-:-:S07]  /*7a70*/  IMAD.MOV.U32 R15, RZ, RZ, -0x1 ;  /* 0xffffffffff0f7424 */ /* 0x000fce00078e00ff */
[----:B------:R-:W-:Y:S05]  /*7a80*/  WARPSYNC.COLLECTIVE R15, `(.L_x_186) ;  /* 0x000000000f0c7348 */ /* 0x000fea0003c00000 */
[----:B------:R-:W-:Y:S02]  /*7a90*/  ELECT P6, UR62, PT ;  /* 0x00000000003e782f */ /* 0x000fe400038c0000 */
[----:B------:R-:W-:Y:S01]  /*7aa0*/  MOV R14, UR62 ;  /* 0x0000003e000e7c02 */ /* 0x000fe20008000f00 */
[----:B------:R-:W-:Y:S10]  /*7ab0*/  ENDCOLLECTIVE ;  /* 0x000000000000791b */ /* 0x000ff40003800000 */
.L_x_186:
[----:B------:R-:W-:Y:S05]  /*7ac0*/  BSYNC B1 ;  /* 0x0000000000017941 */ /* 0x000fea0003800000 */
.L_x_185:
[----:B------:R-:W-:Y:S05]  /*7ad0*/  BRA `(.L_x_187) ;  /* 0xfffffff000087947 */ /* 0x000fea000383ffff */
.L_x_166:
[----:B0-----:R0:W1:Y:S02]  /*7ae0*/  SYNCS.PHASECHK.TRANS64.TRYWAIT P1, [R14+URZ+0x30], R7 ;  /* 0x000030070e0075a7 */ /* 0x001064000802017f */
[----:B-1----:R-:W-:Y:S05]  /*7af0*/  @!P1 NANOSLEEP.SYNCS 0x989680 ;  /* 0x009896800000995d */ /* 0x002fea0003900000 */
[----:B------:R-:W1:Y:S02]  /*7b00*/  @!P1 SYNCS.PHASECHK.TRANS64 P1, [R14+URZ+0x30], R7 ;  /* 0x000030070e0095a7 */ /* 0x000e64000802007f */
[----:B-1----:R-:W-:Y:S05]  /*7b10*/  @!P1 BRA `(.L_x_166) ;  /* 0xfffffffc00f09947 */ /* 0x002fea000383ffff */
[----:B------:R-:W-:Y:S05]  /*7b20*/  BRA `(.L_x_188) ;  /* 0xfffffff0003c7947 */ /* 0x000fea000383ffff */
.L_x_175:
[----:B------:R-:W-:Y:S01]  /*7b30*/  BSSY B0, `(.L_x_189) ;  /* 0x0000006000007945 */ /* 0x000fe20003800000 */
[----:B------:R-:W-:-:S07]  /*7b40*/  IMAD.MOV.U32 R15, RZ, RZ, -0x1 ;  /* 0xffffffffff0f7424 */ /* 0x000fce00078e00ff */
[----:B------:R-:W-:Y:S05]  /*7b50*/  WARPSYNC.COLLECTIVE R15, `(.L_x_190) ;  /* 0x000000000f0c7348 */ /* 0x000fea0003c00000 */
[----:B------:R-:W-:Y:S02]  /*7b60*/  ELECT P6, UR62, PT ;  /* 0x00000000003e782f */ /* 0x000fe400038c0000 */
[----:B------:R-:W-:Y:S01]  /*7b70*/  MOV R14, UR62 ;  /* 0x0000003e000e7c02 */ /* 0x000fe20008000f00 */
[----:B------:R-:W-:Y:S10]  /*7b80*/  ENDCOLLECTIVE ;  /* 0x000000000000791b */ /* 0x000ff40003800000 */
.L_x_190:
[----:B------:R-:W-:Y:S05]  /*7b90*/  BSYNC B0 ;  /* 0x0000000000007941 */ /* 0x000fea0003800000 */
.L_x_189:
[----:B------:R-:W-:Y:S05]  /*7ba0*/  BRA `(.L_x_191) ;  /* 0xfffffff800847947 */ /* 0x000fea000383ffff */
.L_x_179:
[----:B0-----:R0:W1:Y:S02]  /*7bb0*/  SYNCS.PHASECHK.TRANS64.TRYWAIT P0, [R7+URZ], R2 ;  /* 0x00000002070075a7 */ /* 0x001064000800017f */
[----:B-1----:R-:W-:Y:S05]  /*7bc0*/  @!P0 NANOSLEEP.SYNCS 0x989680 ;  /* 0x009896800000895d */ /* 0x002fea0003900000 */
[----:B------:R-:W1:Y:S02]  /*7bd0*/  @!P0 SYNCS.PHASECHK.TRANS64 P0, [R7+URZ], R2 ;  /* 0x00000002070085a7 */ /* 0x000e64000800007f */
[----:B-1----:R-:W-:Y:S05]  /*7be0*/  @!P0 BRA `(.L_x_179) ;  /* 0xfffffffc00f08947 */ /* 0x002fea000383ffff */
[----:B------:R-:W-:Y:S05]  /*7bf0*/  BRA `(.L_x_192) ;  /* 0xfffffff800c47947 */ /* 0x000fea000383ffff */
.L_x_180:
[----:B0-----:R0:W1:Y:S02]  /*7c00*/  SYNCS.PHASECHK.TRANS64.TRYWAIT P0, [R9+URZ], R4 ;  /* 0x00000004090075a7 */ /* 0x001064000800017f */
[----:B-1----:R-:W-:Y:S05]  /*7c10*/  @!P0 NANOSLEEP.SYNCS 0x989680 ;  /* 0x009896800000895d */ /* 0x002fea0003900000 */
[----:B------:R-:W1:Y:S02]  /*7c20*/  @!P0 SYNCS.PHASECHK.TRANS64 P0, [R9+URZ], R4 ;  /* 0x00000004090085a7 */ /* 0x000e64000800007f */
[----:B-1----:R-:W-:Y:S05]  /*7c30*/  @!P0 BRA `(.L_x_180) ;  /* 0xfffffffc00f08947 */ /* 0x002fea000383ffff */
[----:B------:R-:W-:Y:S05]  /*7c40*/  BRA `(.L_x_193) ;  /* 0xfffffff800d47947 */ /* 0x000fea000383ffff */
.L_x_181:
[----:B0-----:R0:W1:Y:S02]  /*7c50*/  SYNCS.PHASECHK.TRANS64.TRYWAIT P0, [R6+URZ], R5 ;  /* 0x00000005060075a7 */ /* 0x001064000800017f */
[----:B-1----:R-:W-:Y:S05]  /*7c60*/  @!P0 NANOSLEEP.SYNCS 0x989680 ;  /* 0x009896800000895d */ /* 0x002fea0003900000 */
[----:B------:R-:W1:Y:S02]  /*7c70*/  @!P0 SYNCS.PHASECHK.TRANS64 P0, [R6+URZ], R5 ;  /* 0x00000005060085a7 */ /* 0x000e64000800007f */
[----:B-1----:R-:W-:Y:S05]  /*7c80*/  @!P0 BRA `(.L_x_181) ;  /* 0xfffffffc00f08947 */ /* 0x002fea000383ffff */
[----:B------:R-:W-:Y:S05]  /*7c90*/  BRA `(.L_x_194) ;  /* 0xfffffff800e47947 */ /* 0x000fea000383ffff */
.L_x_182:
[----:B0-----:R0:W1:Y:S02]  /*7ca0*/  SYNCS.PHASECHK.TRANS64.TRYWAIT P0, [R9+URZ], R4 ;  /* 0x00000004090075a7 */ /* 0x001064000800017f */
[----:B-1----:R-:W-:Y:S05]  /*7cb0*/  @!P0 NANOSLEEP.SYNCS 0x989680 ;  /* 0x009896800000895d */ /* 0x002fea0003900000 */
[----:B------:R-:W1:Y:S02]  /*7cc0*/  @!P0 SYNCS.PHASECHK.TRANS64 P0, [R9+URZ], R4 ;  /* 0x00000004090085a7 */ /* 0x000e64000800007f */
[----:B-1----:R-:W-:Y:S05]  /*7cd0*/  @!P0 BRA `(.L_x_182) ;  /* 0xfffffffc00f08947 */ /* 0x002fea000383ffff */
[----:B------:R-:W-:Y:S05]  /*7ce0*/  BRA `(.L_x_195) ;  /* 0xfffffff800f47947 */ /* 0x000fea000383ffff */
.L_x_183:
[----:B-1----:R1:W2:Y:S02]  /*7cf0*/  SYNCS.PHASECHK.TRANS64.TRYWAIT P0, [R6+URZ], R5 ;  /* 0x00000005060075a7 */ /* 0x0022a4000800017f */
[----:B--2---:R-:W-:Y:S05]  /*7d00*/  @!P0 NANOSLEEP.SYNCS 0x989680 ;  /* 0x009896800000895d */ /* 0x004fea0003900000 */
[----:B------:R-:W2:Y:S02]  /*7d10*/  @!P0 SYNCS.PHASECHK.TRANS64 P0, [R6+URZ], R5 ;  /* 0x00000005060085a7 */ /* 0x000ea4000800007f */
[----:B--2---:R-:W-:Y:S05]  /*7d20*/  @!P0 BRA `(.L_x_183) ;  /* 0xfffffffc00f08947 */ /* 0x004fea000383ffff */
[----:B------:R-:W-:Y:S05]  /*7d30*/  BRA `(.L_x_196) ;  /* 0xfffffff800fc7947 */ /* 0x000fea000383ffff */
.L_x_197:
[----:B------:R-:W-:-:S00]  /*7d40*/  BRA `(.L_x_197) ;  /* 0xfffffffc00fc7947 */ /* 0x000fc0000383ffff */
[----:B------:R-:W-:-:S00]  /*7d50*/  NOP ;  /* 0x0000000000007918 */ /* 0x000fc00000000000 */
        /* <DEDUP_REMOVED lines=10> */
.L_x_198:


//--------------------- .nv.global.init           --------------------------
	.section	.nv.global.init,"aw",@progbits
.nv.global.init:
	.type		$str$22,@object
	.size		$str$22,($str$23 - $str$22)
$str$22:
        /*0000*/ 	.byte	0x6b, 0x5f, 0x74, 0x69, 0x6c, 0x65, 0x5f, 0x63, 0x6f, 0x75, 0x6e, 0x74, 0x20, 0x3e, 0x3d, 0x20
        /*0010*/ 	.byte	0x31, 0x00
	.type		$str$23,@object
	.size		$str$23,(__unnamed_1 - $str$23)
$str$23:
        /*0012*/ 	.byte	0x2f, 0x74, 0x6d, 0x70, 0x2f, 0x63, 0x75, 0x74, 0x6c, 0x61, 0x73, 0x73, 0x5f, 0x73, 0x77, 0x65
        /*0022*/ 	.byte	0x65, 0x70, 0x5f, 0x73, 0x72, 0x63, 0x2f, 0x69, 0x6e, 0x63, 0x6c, 0x75, 0x64, 0x65, 0x2f, 0x63
        /*0032*/ 	.byte	0x75, 0x74, 0x6c, 0x61, 0x73, 0x73, 0x2f, 0x67, 0x65, 0x6d, 0x6d, 0x2f, 0x63, 0x6f, 0x6c, 0x6c
        /*0042*/ 	.byte	0x65, 0x63, 0x74, 0x69, 0x76, 0x65, 0x2f, 0x73, 0x6d, 0x39, 0x30, 0x5f, 0x6d, 0x6d, 0x61, 0x5f
        /*0052*/ 	.byte	0x74, 0x6d, 0x61, 0x5f, 0x67, 0x6d, 0x6d, 0x61, 0x5f, 0x73, 0x73, 0x5f, 0x77, 0x61, 0x72, 0x70
        /*0062*/ 	.byte	0x73, 0x70, 0x65, 0x63, 0x69, 0x61, 0x6c, 0x69, 0x7a, 0x65, 0x64, 0x2e, 0x68, 0x70, 0x70, 0x00
	.type		__unnamed_1,@object
	.size		__unnamed_1,(.L_0 - __unnamed_1)
__unnamed_1:
        /*0072*/ 	.byte	0x76, 0x6f, 0x69, 0x64, 0x20, 0x63, 0x75, 0x74, 0x6c, 0x61, 0x73, 0x73, 0x3a, 0x3a, 0x67, 0x65
        /* <DEDUP_REMOVED lines=180> */
        /*0bc2*/ 	.byte	0x69, 0x74, 0x79, 0x5d, 0x00
.L_0:


//--------------------- .nv.shared._ZN7cutlass13device_kernelINS_4gemm6kernel13GemmUniversalIN4cute5tupleIJiiiiEEENS1_10collective13CollectiveMmaINS1_34MainloopSm90TmaGmmaWarpSpecializedILi6ENS5_IJNS4_1CILi1EEESB_SB_EEENS1_35KernelTmaWarpSpecializedCooperativeEEENS5_IJNSA_ILi128EEESF_NSA_ILi32EEEEEENS_10bfloat16_tENS5_IJlSB_lEEESI_SJ_NS4_8TiledMMAINS4_8MMA_AtomIJNS4_4SM904GMMA28MMA_64x128x16_F32BF16BF16_SSILNSN_5MajorE0ELSP_0ELNSN_7ScaleInE1ELSQ_1EEEEEENS4_6LayoutINS5_IJNSA_ILi2EEESB_SB_EEENS5_IJSB_NSA_ILi0EEESW_EEEEENS5_IJNS4_10UnderscoreESZ_SZ_EEEEENS4_13SM90_TMA_LOADENS4_14ComposedLayoutINS4_7SwizzleILi2ELi4ELi3EEENS4_18smem_ptr_flag_bitsILi16EEENST_INS5_IJNSA_ILi8EEESG_EEENS5_IJSG_SB_EEEEEEEvNS4_8identityES12_S1C_vS1D_EENS_8epilogue10collective6detail29Sm90TmaWarpSpecializedAdapterINS1G_15DefaultEpilogueISI_SJ_SJ_NS1F_6thread17LinearCombinationISI_Li1EffLNS1K_9ScaleType4KindE0ELNS_15FloatRoundStyleE2ESI_EENS1_15EpilogueDefaultEEEEEvvEEEEvNT_6ParamsE --------------------------
	.section	.nv.shared._ZN7cutlass13device_kernelINS_4gemm6kernel13GemmUniversalIN4cute5tupleIJiiiiEEENS1_10collective13CollectiveMmaINS1_34MainloopSm90TmaGmmaWarpSpecializedILi6ENS5_IJNS4_1CILi1EEESB_SB_EEENS1_35KernelTmaWarpSpecializedCooperativeEEENS5_IJNSA_ILi128EEESF_NSA_ILi32EEEEEENS_10bfloat16_tENS5_IJlSB_lEEESI_SJ_NS4_8TiledMMAINS4_8MMA_AtomIJNS4_4SM904GMMA28MMA_64x128x16_F32BF16BF16_SSILNSN_5MajorE0ELSP_0ELNSN_7ScaleInE1ELSQ_1EEEEEENS4_6LayoutINS5_IJNSA_ILi2EEESB_SB_EEENS5_IJSB_NSA_ILi0EEESW_EEEEENS5_IJNS4_10UnderscoreESZ_SZ_EEEEENS4_13SM90_TMA_LOADENS4_14ComposedLayoutINS4_7SwizzleILi2ELi4ELi3EEENS4_18smem_ptr_flag_bitsILi16EEENST_INS5_IJNSA_ILi8EEESG_EEENS5_IJSG_SB_EEEEEEEvNS4_8identityES12_S1C_vS1D_EENS_8epilogue10collective6detail29Sm90TmaWarpSpecializedAdapterINS1G_15DefaultEpilogueISI_SJ_SJ_NS1F_6thread17LinearCombinationISI_Li1EffLNS1K_9ScaleType4KindE0ELNS_15FloatRoundStyleE2ESI_EENS1_15EpilogueDefaultEEEEEvvEEEEvNT_6ParamsE,"aw",@nobits
	.sectionflags	@""
	.align	16
	.zero		1024


//--------------------- .nv.shared.reserved.0     --------------------------
	.section	.nv.shared.reserved.0,"aw",@nobits
	.weak		__nv_reservedSMEM_offset_0_alias
	.size		__nv_reservedSMEM_offset_0_alias, 0, 0
	.other		__nv_reservedSMEM_offset_0_alias,@"STO_CUDA_RESERVED_SHARED STV_DEFAULT"
__nv_reservedSMEM_offset_0_alias:
	.zero		0


//--------------------- .nv.global                --------------------------
	.section	.nv.global,"aw",@nobits
.nv.global:
	.type		_ZN40_INTERNAL_6e3d6fbf_4_k_cu_c2f17104_215974cute1_E,@object
	.size		_ZN40_INTERNAL_6e3d6fbf_4_k_cu_c2f17104_215974cute1_E,(_ZN40_INTERNAL_6e3d6fbf_4_k_cu_c2f17104_215974cuda3std3__45__cpo6cbeginE - _ZN40_INTERNAL_6e3d6fbf_4_k_cu_c2f17104_215974cute1_E)
_ZN40_INTERNAL_6e3d6fbf_4_k_cu_c2f17104_215974cute1_E:
	.zero		1
	.type		_ZN40_INTERNAL_6e3d6fbf_4_k_cu_c2f17104_215974cuda3std3__45__cpo6cbeginE,@object
	.size		_ZN40_INTERNAL_6e3d6fbf_4_k_cu_c2f17104_215974cuda3std3__45__cpo6cbeginE,(_ZN40_INTERNAL_6e3d6fbf_4_k_cu_c2f17104_215974cuda3std3__48in_placeE - _ZN40_INTERNAL_6e3d6fbf_4_k_cu_c2f17104_215974cuda3std3__45__cpo6cbeginE)
_ZN40_INTERNAL_6e3d6fbf_4_k_cu_c2f17104_215974cuda3std3__45__cpo6cbeginE:
	.zero		1
	.type		_ZN40_INTERNAL_6e3d6fbf_4_k_cu_c2f17104_215974cuda3std3__48in_placeE,@object
	.size		_ZN40_INTERNAL_6e3d6fbf_4_k_cu_c2f17104_215974cuda3std3__48in_placeE,(_ZN40_INTERNAL_6e3d6fbf_4_k_cu_c2f17104_215974cuda3std6ranges3__45__cpo9iter_moveE - _ZN40_INTERNAL_6e3d6fbf_4_k_cu_c2f17104_215974cuda3std3__48in_placeE)
_ZN40_INTERNAL_6e3d6fbf_4_k_cu_c2f17104_215974cuda3std3__48in_placeE:
	.zero		1
	.type		_ZN40_INTERNAL_6e3d6fbf_4_k_cu_c2f17104_215974cuda3std6ranges3__45__cpo9iter_moveE,@object
	.size		_ZN40_INTERNAL_6e3d6fbf_4_k_cu_c2f17104_215974cuda3std6ranges3__45__cpo9iter_moveE,(_ZN40_INTERNAL_6e3d6fbf_4_k_cu_c2f17104_215974cuda3std3__45__cpo5beginE - _ZN40_INTERNAL_6e3d6fbf_4_k_cu_c2f17104_215974cuda3std6ranges3__45__cpo9iter_moveE)
_ZN40_INTERNAL_6e3d6fbf_4_k_cu_c2f17104_215974cuda3std6ranges3__45__cpo9iter_moveE:
	.zero		1
	.type		_ZN40_INTERNAL_6e3d6fbf_4_k_cu_c2f17104_215974cuda3std3__45__cpo5beginE,@object
	.size		_ZN40_INTERNAL_6e3d6fbf_4_k_cu_c2f17104_215974cuda3std3__45__cpo5beginE,(_ZN40_INTERNAL_6e3d6fbf_4_k_cu_c2f17104_215974cuda3std3__442_GLOBAL__N__6e3d6fbf_4_k_cu_c2f17104_215976ignoreE - _ZN40_INTERNAL_6e3d6fbf_4_k_cu_c2f17104_215974cuda3std3__45__cpo5beginE)
_ZN40_INTERNAL_6e3d6fbf_4_k_cu_c2f17104_215974cuda3std3__45__cpo5beginE:
	.zero		1
	.type		_ZN40_INTERNAL_6e3d6fbf_4_k_cu_c2f17104_215974cuda3std3__442_GLOBAL__N__6e3d6fbf_4_k_cu_c2f17104_215976ignoreE,@object
	.size		_ZN40_INTERNAL_6e3d6fbf_4_k_cu_c2f17104_215974cuda3std3__442_GLOBAL__N__6e3d6fbf_4_k_cu_c2f17104_215976ignoreE,(_ZN40_INTERNAL_6e3d6fbf_4_k_cu_c2f17104_215974cute7productE - _ZN40_INTERNAL_6e3d6fbf_4_k_cu_c2f17104_215974cuda3std3__442_GLOBAL__N__6e3d6fbf_4_k_cu_c2f17104_215976ignoreE)
_ZN40_INTERNAL_6e3d6fbf_4_k_cu_c2f17104_215974cuda3std3__442_GLOBAL__N__6e3d6fbf_4_k_cu_c2f17104_215976ignoreE:
	.zero		1
	.type		_ZN40_INTERNAL_6e3d6fbf_4_k_cu_c2f17104_215974cute7productE,@object
	.size		_ZN40_INTERNAL_6e3d6fbf_4_k_cu_c2f17104_215974cute7productE,(_ZN40_INTERNAL_6e3d6fbf_4_k_cu_c2f17104_215974cuda3std3__45__cpo3endE - _ZN40_INTERNAL_6e3d6fbf_4_k_cu_c2f17104_215974cute7productE)
_ZN40_INTERNAL_6e3d6fbf_4_k_cu_c2f17104_215974cute7productE:
	.zero		1
	.type		_ZN40_INTERNAL_6e3d6fbf_4_k_cu_c2f17104_215974cuda3std3__45__cpo3endE,@object
	.size		_ZN40_INTERNAL_6e3d6fbf_4_k_cu_c2f17104_215974cuda3std3__45__cpo3endE,(_ZN40_INTERNAL_6e3d6fbf_4_k_cu_c2f17104_215974cuda3std3__419piecewise_constructE - _ZN40_INTERNAL_6e3d6fbf_4_k_cu_c2f17104_215974cuda3std3__45__cpo3endE)
_ZN40_INTERNAL_6e3d6fbf_4_k_cu_c2f17104_215974cuda3std3__45__cpo3endE:
	.zero		1
	.type		_ZN40_INTERNAL_6e3d6fbf_4_k_cu_c2f17104_215974cuda3std3__419piecewise_constructE,@object
	.size		_ZN40_INTERNAL_6e3d6fbf_4_k_cu_c2f17104_215974cuda3std3__419piecewise_constructE,(_ZN40_INTERNAL_6e3d6fbf_4_k_cu_c2f17104_215974cuda3std3__45__cpo4cendE - _ZN40_INTERNAL_6e3d6fbf_4_k_cu_c2f17104_215974cuda3std3__419piecewise_constructE)
_ZN40_INTERNAL_6e3d6fbf_4_k_cu_c2f17104_215974cuda3std3__419piecewise_constructE:
	.zero		1
	.type		_ZN40_INTERNAL_6e3d6fbf_4_k_cu_c2f17104_215974cuda3std3__45__cpo4cendE,@object
	.size		_ZN40_INTERNAL_6e3d6fbf_4_k_cu_c2f17104_215974cuda3std3__45__cpo4cendE,(_ZN40_INTERNAL_6e3d6fbf_4_k_cu_c2f17104_215974cuda3std6ranges3__45__cpo4swapE - _ZN40_INTERNAL_6e3d6fbf_4_k_cu_c2f17104_215974cuda3std3__45__cpo4cendE)
_ZN40_INTERNAL_6e3d6fbf_4_k_cu_c2f17104_215974cuda3std3__45__cpo4cendE:
	.zero		1
	.type		_ZN40_INTERNAL_6e3d6fbf_4_k_cu_c2f17104_215974cuda3std6ranges3__45__cpo4swapE,@object
	.size		_ZN40_INTERNAL_6e3d6fbf_4_k_cu_c2f17104_215974cuda3std6ranges3__45__cpo4swapE,(.L_8 - _ZN40_INTERNAL_6e3d6fbf_4_k_cu_c2f17104_215974cuda3std6ranges3__45__cpo4swapE)
_ZN40_INTERNAL_6e3d6fbf_4_k_cu_c2f17104_215974cuda3std6ranges3__45__cpo4swapE:
	.zero		1
.L_8:


//--------------------- .nv.constant0._ZN7cutlass13device_kernelINS_4gemm6kernel13GemmUniversalIN4cute5tupleIJiiiiEEENS1_10collective13CollectiveMmaINS1_34MainloopSm90TmaGmmaWarpSpecializedILi6ENS5_IJNS4_1CILi1EEESB_SB_EEENS1_35KernelTmaWarpSpecializedCooperativeEEENS5_IJNSA_ILi128EEESF_NSA_ILi32EEEEEENS_10bfloat16_tENS5_IJlSB_lEEESI_SJ_NS4_8TiledMMAINS4_8MMA_AtomIJNS4_4SM904GMMA28MMA_64x128x16_F32BF16BF16_SSILNSN_5MajorE0ELSP_0ELNSN_7ScaleInE1ELSQ_1EEEEEENS4_6LayoutINS5_IJNSA_ILi2EEESB_SB_EEENS5_IJSB_NSA_ILi0EEESW_EEEEENS5_IJNS4_10UnderscoreESZ_SZ_EEEEENS4_13SM90_TMA_LOADENS4_14ComposedLayoutINS4_7SwizzleILi2ELi4ELi3EEENS4_18smem_ptr_flag_bitsILi16EEENST_INS5_IJNSA_ILi8EEESG_EEENS5_IJSG_SB_EEEEEEEvNS4_8identityES12_S1C_vS1D_EENS_8epilogue10collective6detail29Sm90TmaWarpSpecializedAdapterINS1G_15DefaultEpilogueISI_SJ_SJ_NS1F_6thread17LinearCombinationISI_Li1EffLNS1K_9ScaleType4KindE0ELNS_15FloatRoundStyleE2ESI_EENS1_15EpilogueDefaultEEEEEvvEEEEvNT_6ParamsE --------------------------
	.section	.nv.constant0._ZN7cutlass13device_kernelINS_4gemm6kernel13GemmUniversalIN4cute5tupleIJiiiiEEENS1_10collective13CollectiveMmaINS1_34MainloopSm90TmaGmmaWarpSpecializedILi6ENS5_IJNS4_1CILi1EEESB_SB_EEENS1_35KernelTmaWarpSpecializedCooperativeEEENS5_IJNSA_ILi128EEESF_NSA_ILi32EEEEEENS_10bfloat16_tENS5_IJlSB_lEEESI_SJ_NS4_8TiledMMAINS4_8MMA_AtomIJNS4_4SM904GMMA28MMA_64x128x16_F32BF16BF16_SSILNSN_5MajorE0ELSP_0ELNSN_7ScaleInE1ELSQ_1EEEEEENS4_6LayoutINS5_IJNSA_ILi2EEESB_SB_EEENS5_IJSB_NSA_ILi0EEESW_EEEEENS5_IJNS4_10UnderscoreESZ_SZ_EEEEENS4_13SM90_TMA_LOADENS4_14ComposedLayoutINS4_7SwizzleILi2ELi4ELi3EEENS4_18smem_ptr_flag_bitsILi16EEENST_INS5_IJNSA_ILi8EEESG_EEENS5_IJSG_SB_EEEEEEEvNS4_8identityES12_S1C_vS1D_EENS_8epilogue10collective6detail29Sm90TmaWarpSpecializedAdapterINS1G_15DefaultEpilogueISI_SJ_SJ_NS1F_6thread17LinearCombinationISI_Li1EffLNS1K_9ScaleType4KindE0ELNS_15FloatRoundStyleE2ESI_EENS1_15EpilogueDefaultEEEEEvvEEEEvNT_6ParamsE,"a",@progbits
	.sectionflags	@""
	.align	4
.nv.constant0._ZN7cutlass13device_kernelINS_4gemm6kernel13GemmUniversalIN4cute5tupleIJiiiiEEENS1_10collective13CollectiveMmaINS1_34MainloopSm90TmaGmmaWarpSpecializedILi6ENS5_IJNS4_1CILi1EEESB_SB_EEENS1_35KernelTmaWarpSpecializedCooperativeEEENS5_IJNSA_ILi128EEESF_NSA_ILi32EEEEEENS_10bfloat16_tENS5_IJlSB_lEEESI_SJ_NS4_8TiledMMAINS4_8MMA_AtomIJNS4_4SM904GMMA28MMA_64x128x16_F32BF16BF16_SSILNSN_5MajorE0ELSP_0ELNSN_7ScaleInE1ELSQ_1EEEEEENS4_6LayoutINS5_IJNSA_ILi2EEESB_SB_EEENS5_IJSB_NSA_ILi0EEESW_EEEEENS5_IJNS4_10UnderscoreESZ_SZ_EEEEENS4_13SM90_TMA_LOADENS4_14ComposedLayoutINS4_7SwizzleILi2ELi4ELi3EEENS4_18smem_ptr_flag_bitsILi16EEENST_INS5_IJNSA_ILi8EEESG_EEENS5_IJSG_SB_EEEEEEEvNS4_8identityES12_S1C_vS1D_EENS_8epilogue10collective6detail29Sm90TmaWarpSpecializedAdapterINS1G_15DefaultEpilogueISI_SJ_SJ_NS1F_6thread17LinearCombinationISI_Li1EffLNS1K_9ScaleType4KindE0ELNS_15FloatRoundStyleE2ESI_EENS1_15EpilogueDefaultEEEEEvvEEEEvNT_6ParamsE:
	.zero		1664


//--------------------- SYMBOLS --------------------------

	.type		.nv.reservedSmem.offset0,@object
	.size		.nv.reservedSmem.offset0,0x4
	.type		__assertfail,@function
